//
// Generated by NVIDIA NVVM Compiler
//
// Compiler Build ID: CL-36424714
// Cuda compilation tools, release 13.0, V13.0.88
// Based on NVVM 20.0.0
//

.version 9.0
.target sm_100
.address_size 64

	// .globl	_Z11thread_sortIfLi16EEvPT_i
.global .align 1 .b8 _ZN34_INTERNAL_72fac428_4_k_cu_e3192c164cuda3std6ranges3__45__cpo4swapE[1];

.visible .entry _Z11thread_sortIfLi16EEvPT_i(
	.param .u64 .ptr .align 1 _Z11thread_sortIfLi16EEvPT_i_param_0,
	.param .u32 _Z11thread_sortIfLi16EEvPT_i_param_1
)
{
	.local .align 16 .b8 	__local_depot0[64];
	.reg .b64 	%SP;
	.reg .b64 	%SPL;
	.reg .pred 	%p<61>;
	.reg .b32 	%r<41>;
	.reg .b32 	%f<80>;
	.reg .b64 	%rd<9>;

	mov.u64 	%SPL, __local_depot0;
	ld.param.u64 	%rd4, [_Z11thread_sortIfLi16EEvPT_i_param_0];
	ld.param.u32 	%r19, [_Z11thread_sortIfLi16EEvPT_i_param_1];
	add.u64 	%rd1, %SPL, 0;
	mov.u32 	%r20, %ctaid.x;
	mov.u32 	%r21, %ntid.x;
	mov.u32 	%r22, %tid.x;
	mad.lo.s32 	%r23, %r20, %r21, %r22;
	shl.b32 	%r1, %r23, 4;
	setp.ge.s32 	%p1, %r1, %r19;
	@%p1 bra 	$L__BB0_121;
	cvta.to.global.u64 	%rd6, %rd4;
	mul.wide.s32 	%rd7, %r1, 4;
	add.s64 	%rd2, %rd6, %rd7;
	ld.global.f32 	%f64, [%rd2];
	st.local.f32 	[%rd1], %f64;
	add.s32 	%r2, %r1, 1;
	setp.lt.s32 	%p2, %r2, %r19;
	@%p2 bra 	$L__BB0_3;
	mov.b32 	%r24, 2139095039;
	st.local.u32 	[%rd1+4], %r24;
	bra.uni 	$L__BB0_4;
$L__BB0_3:
	ld.global.f32 	%f33, [%rd2+4];
	st.local.f32 	[%rd1+4], %f33;
$L__BB0_4:
	add.s32 	%r3, %r1, 2;
	setp.lt.s32 	%p3, %r3, %r19;
	@%p3 bra 	$L__BB0_6;
	mov.b32 	%r25, 2139095039;
	st.local.u32 	[%rd1+8], %r25;
	bra.uni 	$L__BB0_7;
$L__BB0_6:
	ld.global.f32 	%f34, [%rd2+8];
	st.local.f32 	[%rd1+8], %f34;
$L__BB0_7:
	add.s32 	%r4, %r1, 3;
	setp.lt.s32 	%p4, %r4, %r19;
	@%p4 bra 	$L__BB0_9;
	mov.b32 	%r26, 2139095039;
	st.local.u32 	[%rd1+12], %r26;
	bra.uni 	$L__BB0_10;
$L__BB0_9:
	ld.global.f32 	%f35, [%rd2+12];
	st.local.f32 	[%rd1+12], %f35;
$L__BB0_10:
	add.s32 	%r5, %r1, 4;
	setp.lt.s32 	%p5, %r5, %r19;
	@%p5 bra 	$L__BB0_12;
	mov.b32 	%r27, 2139095039;
	st.local.u32 	[%rd1+16], %r27;
	bra.uni 	$L__BB0_13;
$L__BB0_12:
	ld.global.f32 	%f36, [%rd2+16];
	st.local.f32 	[%rd1+16], %f36;
$L__BB0_13:
	add.s32 	%r6, %r1, 5;
	setp.lt.s32 	%p6, %r6, %r19;
	@%p6 bra 	$L__BB0_15;
	mov.b32 	%r28, 2139095039;
	st.local.u32 	[%rd1+20], %r28;
	bra.uni 	$L__BB0_16;
$L__BB0_15:
	ld.global.f32 	%f37, [%rd2+20];
	st.local.f32 	[%rd1+20], %f37;
$L__BB0_16:
	add.s32 	%r7, %r1, 6;
	setp.lt.s32 	%p7, %r7, %r19;
	@%p7 bra 	$L__BB0_18;
	mov.b32 	%r29, 2139095039;
	st.local.u32 	[%rd1+24], %r29;
	bra.uni 	$L__BB0_19;
$L__BB0_18:
	ld.global.f32 	%f38, [%rd2+24];
	st.local.f32 	[%rd1+24], %f38;
$L__BB0_19:
	add.s32 	%r8, %r1, 7;
	setp.lt.s32 	%p8, %r8, %r19;
	@%p8 bra 	$L__BB0_21;
	mov.b32 	%r30, 2139095039;
	st.local.u32 	[%rd1+28], %r30;
	bra.uni 	$L__BB0_22;
$L__BB0_21:
	ld.global.f32 	%f39, [%rd2+28];
	st.local.f32 	[%rd1+28], %f39;
$L__BB0_22:
	add.s32 	%r9, %r1, 8;
	setp.lt.s32 	%p9, %r9, %r19;
	@%p9 bra 	$L__BB0_24;
	mov.b32 	%r31, 2139095039;
	st.local.u32 	[%rd1+32], %r31;
	bra.uni 	$L__BB0_25;
$L__BB0_24:
	ld.global.f32 	%f40, [%rd2+32];
	st.local.f32 	[%rd1+32], %f40;
$L__BB0_25:
	add.s32 	%r10, %r1, 9;
	setp.lt.s32 	%p10, %r10, %r19;
	@%p10 bra 	$L__BB0_27;
	mov.b32 	%r32, 2139095039;
	st.local.u32 	[%rd1+36], %r32;
	bra.uni 	$L__BB0_28;
$L__BB0_27:
	ld.global.f32 	%f41, [%rd2+36];
	st.local.f32 	[%rd1+36], %f41;
$L__BB0_28:
	add.s32 	%r11, %r1, 10;
	setp.lt.s32 	%p11, %r11, %r19;
	@%p11 bra 	$L__BB0_30;
	mov.b32 	%r33, 2139095039;
	st.local.u32 	[%rd1+40], %r33;
	bra.uni 	$L__BB0_31;
$L__BB0_30:
	ld.global.f32 	%f42, [%rd2+40];
	st.local.f32 	[%rd1+40], %f42;
$L__BB0_31:
	add.s32 	%r12, %r1, 11;
	setp.lt.s32 	%p12, %r12, %r19;
	@%p12 bra 	$L__BB0_33;
	mov.b32 	%r34, 2139095039;
	st.local.u32 	[%rd1+44], %r34;
	bra.uni 	$L__BB0_34;
$L__BB0_33:
	ld.global.f32 	%f43, [%rd2+44];
	st.local.f32 	[%rd1+44], %f43;
$L__BB0_34:
	add.s32 	%r13, %r1, 12;
	setp.lt.s32 	%p13, %r13, %r19;
	@%p13 bra 	$L__BB0_36;
	mov.b32 	%r35, 2139095039;
	st.local.u32 	[%rd1+48], %r35;
	bra.uni 	$L__BB0_37;
$L__BB0_36:
	ld.global.f32 	%f44, [%rd2+48];
	st.local.f32 	[%rd1+48], %f44;
$L__BB0_37:
	add.s32 	%r14, %r1, 13;
	setp.lt.s32 	%p14, %r14, %r19;
	@%p14 bra 	$L__BB0_39;
	mov.b32 	%r36, 2139095039;
	st.local.u32 	[%rd1+52], %r36;
	bra.uni 	$L__BB0_40;
$L__BB0_39:
	ld.global.f32 	%f45, [%rd2+52];
	st.local.f32 	[%rd1+52], %f45;
$L__BB0_40:
	add.s32 	%r15, %r1, 14;
	setp.lt.s32 	%p15, %r15, %r19;
	@%p15 bra 	$L__BB0_42;
	mov.b32 	%r37, 2139095039;
	st.local.u32 	[%rd1+56], %r37;
	bra.uni 	$L__BB0_43;
$L__BB0_42:
	ld.global.f32 	%f46, [%rd2+56];
	st.local.f32 	[%rd1+56], %f46;
$L__BB0_43:
	add.s32 	%r16, %r1, 15;
	setp.lt.s32 	%p16, %r16, %r19;
	@%p16 bra 	$L__BB0_45;
	mov.b32 	%r38, 2139095039;
	st.local.u32 	[%rd1+60], %r38;
	bra.uni 	$L__BB0_46;
$L__BB0_45:
	ld.global.f32 	%f47, [%rd2+60];
	st.local.f32 	[%rd1+60], %f47;
$L__BB0_46:
	mov.b32 	%r40, 0;
$L__BB0_47:
	mov.u32 	%r17, %r40;
	mul.wide.u32 	%rd8, %r17, 4;
	add.s64 	%rd3, %rd1, %rd8;
	add.s32 	%r40, %r17, 1;
	ld.local.f32 	%f3, [%rd3+4];
	setp.geu.f32 	%p17, %f3, %f64;
	mov.f32 	%f65, %f3;
	@%p17 bra 	$L__BB0_49;
	st.local.f32 	[%rd3], %f3;
	st.local.f32 	[%rd3+4], %f64;
	mov.f32 	%f65, %f64;
	mov.f32 	%f64, %f3;
$L__BB0_49:
	setp.eq.s32 	%p18, %r40, 15;
	@%p18 bra 	$L__BB0_91;
	ld.local.f32 	%f6, [%rd3+8];
	setp.geu.f32 	%p19, %f6, %f64;
	mov.f32 	%f68, %f64;
	@%p19 bra 	$L__BB0_52;
	st.local.f32 	[%rd3], %f6;
	st.local.f32 	[%rd3+8], %f64;
	mov.f32 	%f68, %f6;
$L__BB0_52:
	setp.eq.s32 	%p20, %r17, 13;
	mov.f32 	%f64, %f65;
	@%p20 bra 	$L__BB0_47;
	ld.local.f32 	%f8, [%rd3+12];
	setp.geu.f32 	%p21, %f8, %f68;
	@%p21 bra 	$L__BB0_55;
	st.local.f32 	[%rd3], %f8;
	st.local.f32 	[%rd3+12], %f68;
	mov.f32 	%f68, %f8;
$L__BB0_55:
	setp.eq.s32 	%p22, %r17, 12;
	mov.f32 	%f64, %f65;
	@%p22 bra 	$L__BB0_47;
	ld.local.f32 	%f10, [%rd3+16];
	setp.geu.f32 	%p23, %f10, %f68;
	@%p23 bra 	$L__BB0_58;
	st.local.f32 	[%rd3], %f10;
	st.local.f32 	[%rd3+16], %f68;
	mov.f32 	%f68, %f10;
$L__BB0_58:
	setp.eq.s32 	%p24, %r17, 11;
	mov.f32 	%f64, %f65;
	@%p24 bra 	$L__BB0_47;
	ld.local.f32 	%f12, [%rd3+20];
	setp.geu.f32 	%p25, %f12, %f68;
	@%p25 bra 	$L__BB0_61;
	st.local.f32 	[%rd3], %f12;
	st.local.f32 	[%rd3+20], %f68;
	mov.f32 	%f68, %f12;
$L__BB0_61:
	setp.eq.s32 	%p26, %r17, 10;
	mov.f32 	%f64, %f65;
	@%p26 bra 	$L__BB0_47;
	ld.local.f32 	%f14, [%rd3+24];
	setp.geu.f32 	%p27, %f14, %f68;
	@%p27 bra 	$L__BB0_64;
	st.local.f32 	[%rd3], %f14;
	st.local.f32 	[%rd3+24], %f68;
	mov.f32 	%f68, %f14;
$L__BB0_64:
	setp.eq.s32 	%p28, %r17, 9;
	mov.f32 	%f64, %f65;
	@%p28 bra 	$L__BB0_47;
	ld.local.f32 	%f16, [%rd3+28];
	setp.geu.f32 	%p29, %f16, %f68;
	@%p29 bra 	$L__BB0_67;
	st.local.f32 	[%rd3], %f16;
	st.local.f32 	[%rd3+28], %f68;
	mov.f32 	%f68, %f16;
$L__BB0_67:
	setp.eq.s32 	%p30, %r17, 8;
	mov.f32 	%f64, %f65;
	@%p30 bra 	$L__BB0_47;
	ld.local.f32 	%f18, [%rd3+32];
	setp.geu.f32 	%p31, %f18, %f68;
	@%p31 bra 	$L__BB0_70;
	st.local.f32 	[%rd3], %f18;
	st.local.f32 	[%rd3+32], %f68;
	mov.f32 	%f68, %f18;
$L__BB0_70:
	setp.eq.s32 	%p32, %r17, 7;
	mov.f32 	%f64, %f65;
	@%p32 bra 	$L__BB0_47;
	ld.local.f32 	%f20, [%rd3+36];
	setp.geu.f32 	%p33, %f20, %f68;
	@%p33 bra 	$L__BB0_73;
	st.local.f32 	[%rd3], %f20;
	st.local.f32 	[%rd3+36], %f68;
	mov.f32 	%f68, %f20;
$L__BB0_73:
	setp.eq.s32 	%p34, %r17, 6;
	mov.f32 	%f64, %f65;
	@%p34 bra 	$L__BB0_47;
	ld.local.f32 	%f22, [%rd3+40];
	setp.geu.f32 	%p35, %f22, %f68;
	@%p35 bra 	$L__BB0_76;
	st.local.f32 	[%rd3], %f22;
	st.local.f32 	[%rd3+40], %f68;
	mov.f32 	%f68, %f22;
$L__BB0_76:
	setp.eq.s32 	%p36, %r17, 5;
	mov.f32 	%f64, %f65;
	@%p36 bra 	$L__BB0_47;
	ld.local.f32 	%f24, [%rd3+44];
	setp.geu.f32 	%p37, %f24, %f68;
	@%p37 bra 	$L__BB0_79;
	st.local.f32 	[%rd3], %f24;
	st.local.f32 	[%rd3+44], %f68;
	mov.f32 	%f68, %f24;
$L__BB0_79:
	setp.eq.s32 	%p38, %r17, 4;
	mov.f32 	%f64, %f65;
	@%p38 bra 	$L__BB0_47;
	ld.local.f32 	%f26, [%rd3+48];
	setp.geu.f32 	%p39, %f26, %f68;
	@%p39 bra 	$L__BB0_82;
	st.local.f32 	[%rd3], %f26;
	st.local.f32 	[%rd3+48], %f68;
	mov.f32 	%f68, %f26;
$L__BB0_82:
	setp.eq.s32 	%p40, %r17, 3;
	mov.f32 	%f64, %f65;
	@%p40 bra 	$L__BB0_47;
	ld.local.f32 	%f28, [%rd3+52];
	setp.geu.f32 	%p41, %f28, %f68;
	@%p41 bra 	$L__BB0_85;
	st.local.f32 	[%rd3], %f28;
	st.local.f32 	[%rd3+52], %f68;
	mov.f32 	%f68, %f28;
$L__BB0_85:
	setp.eq.s32 	%p42, %r17, 2;
	mov.f32 	%f64, %f65;
	@%p42 bra 	$L__BB0_47;
	ld.local.f32 	%f30, [%rd3+56];
	setp.geu.f32 	%p43, %f30, %f68;
	@%p43 bra 	$L__BB0_88;
	st.local.f32 	[%rd3], %f30;
	st.local.f32 	[%rd3+56], %f68;
	mov.f32 	%f68, %f30;
$L__BB0_88:
	setp.eq.s32 	%p44, %r17, 1;
	mov.f32 	%f64, %f65;
	@%p44 bra 	$L__BB0_47;
	ld.local.f32 	%f32, [%rd3+60];
	setp.geu.f32 	%p45, %f32, %f68;
	mov.f32 	%f64, %f65;
	@%p45 bra 	$L__BB0_47;
	st.local.f32 	[%rd3], %f32;
	st.local.f32 	[%rd3+60], %f68;
	mov.f32 	%f64, %f65;
	bra.uni 	$L__BB0_47;
$L__BB0_91:
	setp.ge.s32 	%p46, %r2, %r19;
	ld.local.f32 	%f48, [%rd1];
	st.global.f32 	[%rd2], %f48;
	@%p46 bra 	$L__BB0_93;
	ld.local.f32 	%f49, [%rd1+4];
	st.global.f32 	[%rd2+4], %f49;
$L__BB0_93:
	setp.ge.s32 	%p47, %r3, %r19;
	@%p47 bra 	$L__BB0_95;
	ld.local.f32 	%f50, [%rd1+8];
	st.global.f32 	[%rd2+8], %f50;
$L__BB0_95:
	setp.ge.s32 	%p48, %r4, %r19;
	@%p48 bra 	$L__BB0_97;
	ld.local.f32 	%f51, [%rd1+12];
	st.global.f32 	[%rd2+12], %f51;
$L__BB0_97:
	setp.ge.s32 	%p49, %r5, %r19;
	@%p49 bra 	$L__BB0_99;
	ld.local.f32 	%f52, [%rd1+16];
	st.global.f32 	[%rd2+16], %f52;
$L__BB0_99:
	setp.ge.s32 	%p50, %r6, %r19;
	@%p50 bra 	$L__BB0_101;
	ld.local.f32 	%f53, [%rd1+20];
	st.global.f32 	[%rd2+20], %f53;
$L__BB0_101:
	setp.ge.s32 	%p51, %r7, %r19;
	@%p51 bra 	$L__BB0_103;
	ld.local.f32 	%f54, [%rd1+24];
	st.global.f32 	[%rd2+24], %f54;
$L__BB0_103:
	setp.ge.s32 	%p52, %r8, %r19;
	@%p52 bra 	$L__BB0_105;
	ld.local.f32 	%f55, [%rd1+28];
	st.global.f32 	[%rd2+28], %f55;
$L__BB0_105:
	setp.ge.s32 	%p53, %r9, %r19;
	@%p53 bra 	$L__BB0_107;
	ld.local.f32 	%f56, [%rd1+32];
	st.global.f32 	[%rd2+32], %f56;
$L__BB0_107:
	setp.ge.s32 	%p54, %r10, %r19;
	@%p54 bra 	$L__BB0_109;
	ld.local.f32 	%f57, [%rd1+36];
	st.global.f32 	[%rd2+36], %f57;
$L__BB0_109:
	setp.ge.s32 	%p55, %r11, %r19;
	@%p55 bra 	$L__BB0_111;
	ld.local.f32 	%f58, [%rd1+40];
	st.global.f32 	[%rd2+40], %f58;
$L__BB0_111:
	setp.ge.s32 	%p56, %r12, %r19;
	@%p56 bra 	$L__BB0_113;
	ld.local.f32 	%f59, [%rd1+44];
	st.global.f32 	[%rd2+44], %f59;
$L__BB0_113:
	setp.ge.s32 	%p57, %r13, %r19;
	@%p57 bra 	$L__BB0_115;
	ld.local.f32 	%f60, [%rd1+48];
	st.global.f32 	[%rd2+48], %f60;
$L__BB0_115:
	setp.ge.s32 	%p58, %r14, %r19;
	@%p58 bra 	$L__BB0_117;
	ld.local.f32 	%f61, [%rd1+52];
	st.global.f32 	[%rd2+52], %f61;
$L__BB0_117:
	setp.ge.s32 	%p59, %r15, %r19;
	@%p59 bra 	$L__BB0_119;
	ld.local.f32 	%f62, [%rd1+56];
	st.global.f32 	[%rd2+56], %f62;
$L__BB0_119:
	setp.ge.s32 	%p60, %r16, %r19;
	@%p60 bra 	$L__BB0_121;
	ld.local.f32 	%f63, [%rd1+60];
	st.global.f32 	[%rd2+60], %f63;
$L__BB0_121:
	ret;

}
	// .globl	_Z5mergeIfLi16EEvPT_PKS0_ii
.visible .entry _Z5mergeIfLi16EEvPT_PKS0_ii(
	.param .u64 .ptr .align 1 _Z5mergeIfLi16EEvPT_PKS0_ii_param_0,
	.param .u64 .ptr .align 1 _Z5mergeIfLi16EEvPT_PKS0_ii_param_1,
	.param .u32 _Z5mergeIfLi16EEvPT_PKS0_ii_param_2,
	.param .u32 _Z5mergeIfLi16EEvPT_PKS0_ii_param_3
)
{
	.reg .pred 	%p<14>;
	.reg .b32 	%r<63>;
	.reg .b32 	%f<9>;
	.reg .b64 	%rd<28>;

	ld.param.u64 	%rd5, [_Z5mergeIfLi16EEvPT_PKS0_ii_param_0];
	ld.param.u64 	%rd6, [_Z5mergeIfLi16EEvPT_PKS0_ii_param_1];
	ld.param.u32 	%r31, [_Z5mergeIfLi16EEvPT_PKS0_ii_param_2];
	ld.param.u32 	%r32, [_Z5mergeIfLi16EEvPT_PKS0_ii_param_3];
	mov.u32 	%r33, %ctaid.x;
	mov.u32 	%r34, %ntid.x;
	mov.u32 	%r35, %tid.x;
	mad.lo.s32 	%r36, %r33, %r34, %r35;
	shl.b32 	%r57, %r36, 4;
	setp.ge.s32 	%p1, %r57, %r32;
	@%p1 bra 	$L__BB1_16;
	cvta.to.global.u64 	%rd7, %rd6;
	shl.b32 	%r37, %r31, 1;
	rem.s32 	%r56, %r57, %r37;
	sub.s32 	%r38, %r57, %r56;
	sub.s32 	%r39, %r32, %r38;
	min.s32 	%r3, %r31, %r39;
	add.s32 	%r40, %r38, %r3;
	sub.s32 	%r41, %r32, %r40;
	min.s32 	%r4, %r31, %r41;
	mul.wide.s32 	%rd8, %r38, 4;
	add.s64 	%rd1, %rd7, %rd8;
	mul.wide.s32 	%rd9, %r3, 4;
	add.s64 	%rd2, %rd1, %rd9;
	sub.s32 	%r42, %r56, %r4;
	max.s32 	%r61, %r42, 0;
	min.s32 	%r6, %r56, %r3;
	setp.gt.s32 	%p2, %r61, %r6;
	@%p2 bra 	$L__BB1_7;
	add.s32 	%r51, %r6, 1;
$L__BB1_3:
	mov.u32 	%r8, %r51;
	sub.s32 	%r43, %r8, %r61;
	shr.u32 	%r44, %r43, 31;
	add.s32 	%r45, %r43, %r44;
	shr.s32 	%r46, %r45, 1;
	add.s32 	%r51, %r46, %r61;
	sub.s32 	%r11, %r56, %r51;
	setp.ge.s32 	%p3, %r51, %r3;
	setp.lt.s32 	%p4, %r11, 1;
	or.pred  	%p5, %p3, %p4;
	@%p5 bra 	$L__BB1_6;
	mul.wide.s32 	%rd10, %r51, 4;
	add.s64 	%rd11, %rd1, %rd10;
	ld.global.f32 	%f6, [%rd11];
	add.s32 	%r48, %r11, -1;
	mul.wide.u32 	%rd12, %r48, 4;
	add.s64 	%rd13, %rd2, %rd12;
	ld.global.f32 	%f7, [%rd13];
	setp.geu.f32 	%p6, %f6, %f7;
	@%p6 bra 	$L__BB1_6;
	add.s32 	%r61, %r51, 1;
	mov.u32 	%r51, %r8;
$L__BB1_6:
	setp.lt.s32 	%p7, %r61, %r51;
	@%p7 bra 	$L__BB1_3;
$L__BB1_7:
	sub.s32 	%r62, %r56, %r61;
	cvt.s64.s32 	%rd14, %r57;
	cvt.s64.s32 	%rd15, %r56;
	sub.s64 	%rd3, %rd14, %rd15;
	cvta.to.global.u64 	%rd4, %rd5;
	mov.b32 	%r58, 1;
$L__BB1_8:
	setp.lt.s32 	%p8, %r61, %r3;
	@%p8 bra 	$L__BB1_10;
	add.s32 	%r22, %r62, 1;
	mul.wide.s32 	%rd16, %r62, 4;
	add.s64 	%rd17, %rd2, %rd16;
	ld.global.f32 	%f8, [%rd17];
	mov.u32 	%r62, %r22;
	bra.uni 	$L__BB1_15;
$L__BB1_10:
	setp.lt.s32 	%p9, %r62, %r4;
	@%p9 bra 	$L__BB1_12;
	add.s32 	%r23, %r61, 1;
	mul.wide.s32 	%rd18, %r61, 4;
	add.s64 	%rd19, %rd1, %rd18;
	ld.global.f32 	%f8, [%rd19];
	mov.u32 	%r61, %r23;
	bra.uni 	$L__BB1_15;
$L__BB1_12:
	mul.wide.s32 	%rd20, %r61, 4;
	add.s64 	%rd21, %rd1, %rd20;
	ld.global.f32 	%f8, [%rd21];
	mul.wide.s32 	%rd22, %r62, 4;
	add.s64 	%rd23, %rd2, %rd22;
	ld.global.f32 	%f4, [%rd23];
	setp.gtu.f32 	%p10, %f8, %f4;
	@%p10 bra 	$L__BB1_14;
	add.s32 	%r61, %r61, 1;
	bra.uni 	$L__BB1_15;
$L__BB1_14:
	add.s32 	%r62, %r62, 1;
	mov.f32 	%f8, %f4;
$L__BB1_15:
	cvt.s64.s32 	%rd24, %r56;
	add.s64 	%rd25, %rd3, %rd24;
	shl.b64 	%rd26, %rd25, 2;
	add.s64 	%rd27, %rd4, %rd26;
	st.global.f32 	[%rd27], %f8;
	add.s32 	%r50, %r58, -1;
	setp.lt.u32 	%p11, %r50, 15;
	add.s32 	%r57, %r57, 1;
	setp.lt.s32 	%p12, %r57, %r32;
	and.pred  	%p13, %p11, %p12;
	add.s32 	%r58, %r58, 1;
	add.s32 	%r56, %r56, 1;
	@%p13 bra 	$L__BB1_8;
$L__BB1_16:
	ret;

}


// ===== COMPILED SASS (sm_100) =====

	.target	sm_100

	.elftype	@"ET_EXEC"


//--------------------- .note.nv.tkinfo           --------------------------
	.section	.note.nv.tkinfo,"",@"SHT_NOTE"
	.sectionflags	@"SHF_NOTE_NV_TKINFO"
	.tkinfo
        /*0018*/ 	.word	0x00000002
        /*0030*/ 	.string	""
        /*0030*/ 	.string	"ptxas"
        /*0030*/ 	.string	"Cuda compilation tools, release 13.0, V13.0.88"
        /*0030*/ 	.string	"Build cuda_13.0.r13.0/compiler.36424714_0"
        /*0030*/ 	.string	"-arch sm_100 -m 64 "



//--------------------- .note.nv.cuinfo           --------------------------
	.section	.note.nv.cuinfo,"",@"SHT_NOTE"
	.sectionflags	@"SHF_NOTE_NV_CUINFO"
        /*0018*/ 	.short	0x0002
        /*001a*/ 	.short	0x0064
        /*001c*/ 	.short	0x0082
	.zero		2


//--------------------- .nv.info                  --------------------------
	.section	.nv.info,"",@"SHT_CUDA_INFO"
	.align	4


	//----- nvinfo : EIATTR_REGCOUNT
	.align		4
        /*0000*/ 	.byte	0x04, 0x2f
        /*0002*/ 	.short	(.L_2 - .L_1)
	.align		4
.L_1:
        /*0004*/ 	.word	index@(_Z11thread_sortIfLi16EEvPT_i)
        /*0008*/ 	.word	0x00000020


	//----- nvinfo : EIATTR_FRAME_SIZE
	.align		4
.L_2:
        /*000c*/ 	.byte	0x04, 0x11
        /*000e*/ 	.short	(.L_4 - .L_3)
	.align		4
.L_3:
        /*0010*/ 	.word	index@(_Z11thread_sortIfLi16EEvPT_i)
        /*0014*/ 	.word	0x00000040


	//----- nvinfo : EIATTR_REGCOUNT
	.align		4
.L_4:
        /*0018*/ 	.byte	0x04, 0x2f
        /*001a*/ 	.short	(.L_6 - .L_5)
	.align		4
.L_5:
        /*001c*/ 	.word	index@(_Z5mergeIfLi16EEvPT_PKS0_ii)
        /*0020*/ 	.word	0x00000018


	//----- nvinfo : EIATTR_FRAME_SIZE
	.align		4
.L_6:
        /*0024*/ 	.byte	0x04, 0x11
        /*0026*/ 	.short	(.L_8 - .L_7)
	.align		4
.L_7:
        /*0028*/ 	.word	index@(_Z5mergeIfLi16EEvPT_PKS0_ii)
        /*002c*/ 	.word	0x00000000


	//----- nvinfo : EIATTR_MIN_STACK_SIZE
	.align		4
.L_8:
        /*0030*/ 	.byte	0x04, 0x12
        /*0032*/ 	.short	(.L_10 - .L_9)
	.align		4
.L_9:
        /*0034*/ 	.word	index@(_Z5mergeIfLi16EEvPT_PKS0_ii)
        /*0038*/ 	.word	0x00000000


	//----- nvinfo : EIATTR_MIN_STACK_SIZE
	.align		4
.L_10:
        /*003c*/ 	.byte	0x04, 0x12
        /*003e*/ 	.short	(.L_12 - .L_11)
	.align		4
.L_11:
        /*0040*/ 	.word	index@(_Z11thread_sortIfLi16EEvPT_i)
        /*0044*/ 	.word	0x00000040
.L_12:


//--------------------- .nv.compat                --------------------------
	.section	.nv.compat,"",@"SHT_CUDA_COMPAT_INFO"
	.align	4
        /*0000*/ 	.byte	0x02, 0x09, 0x00, 0x00, 0x02, 0x02, 0x01, 0x00, 0x02, 0x05, 0x05, 0x00, 0x03, 0x07, 0x01, 0x01
        /*0010*/ 	.byte	0x02, 0x03, 0x00, 0x00, 0x02, 0x06, 0x01, 0x00, 0x04, 0x0b, 0x08, 0x00, 0x09, 0x00, 0x00, 0x00
        /*0020*/ 	.byte	0x00, 0x00, 0x00, 0x00


//--------------------- .nv.info._Z5mergeIfLi16EEvPT_PKS0_ii --------------------------
	.section	.nv.info._Z5mergeIfLi16EEvPT_PKS0_ii,"",@"SHT_CUDA_INFO"
	.sectionflags	@""
	.align	4


	//----- nvinfo : EIATTR_CUDA_API_VERSION
	.align		4
        /*0000*/ 	.byte	0x04, 0x37
        /*0002*/ 	.short	(.L_14 - .L_13)
.L_13:
        /*0004*/ 	.word	0x00000082


	//----- nvinfo : EIATTR_KPARAM_INFO
	.align		4
.L_14:
        /*0008*/ 	.byte	0x04, 0x17
        /*000a*/ 	.short	(.L_16 - .L_15)
.L_15:
        /*000c*/ 	.word	0x00000000
        /*0010*/ 	.short	0x0003
        /*0012*/ 	.short	0x0014
        /*0014*/ 	.byte	0x00, 0xf0, 0x11, 0x00


	//----- nvinfo : EIATTR_KPARAM_INFO
	.align		4
.L_16:
        /*0018*/ 	.byte	0x04, 0x17
        /*001a*/ 	.short	(.L_18 - .L_17)
.L_17:
        /*001c*/ 	.word	0x00000000
        /*0020*/ 	.short	0x0002
        /*0022*/ 	.short	0x0010
        /*0024*/ 	.byte	0x00, 0xf0, 0x11, 0x00


	//----- nvinfo : EIATTR_KPARAM_INFO
	.align		4
.L_18:
        /*0028*/ 	.byte	0x04, 0x17
        /*002a*/ 	.short	(.L_20 - .L_19)
.L_19:
        /*002c*/ 	.word	0x00000000
        /*0030*/ 	.short	0x0001
        /*0032*/ 	.short	0x0008
        /*0034*/ 	.byte	0x00, 0xf5, 0x21, 0x00


	//----- nvinfo : EIATTR_KPARAM_INFO
	.align		4
.L_20:
        /*0038*/ 	.byte	0x04, 0x17
        /*003a*/ 	.short	(.L_22 - .L_21)
.L_21:
        /*003c*/ 	.word	0x00000000
        /*0040*/ 	.short	0x0000
        /*0042*/ 	.short	0x0000
        /*0044*/ 	.byte	0x00, 0xf5, 0x21, 0x00


	//----- nvinfo : EIATTR_SPARSE_MMA_MASK
	.align		4
.L_22:
        /*0048*/ 	.byte	0x03, 0x50
        /*004a*/ 	.short	0x0000


	//----- nvinfo : EIATTR_MAXREG_COUNT
	.align		4
        /*004c*/ 	.byte	0x03, 0x1b
        /*004e*/ 	.short	0x00ff


	//----- nvinfo : EIATTR_MERCURY_ISA_VERSION
	.align		4
        /*0050*/ 	.byte	0x03, 0x5f
        /*0052*/ 	.short	0x0101


	//----- nvinfo : EIATTR_VRC_CTA_INIT_COUNT
	.align		4
        /*0054*/ 	.byte	0x02, 0x4a
	.zero		1
	.zero		1


	//----- nvinfo : EIATTR_EXIT_INSTR_OFFSETS
	.align		4
        /*0058*/ 	.byte	0x04, 0x1c
        /*005a*/ 	.short	(.L_24 - .L_23)


	//   ....[0]....
.L_23:
        /*005c*/ 	.word	0x00000080


	//   ....[1]....
        /*0060*/ 	.word	0x000006f0


	//----- nvinfo : EIATTR_CRS_STACK_SIZE
	.align		4
.L_24:
        /*0064*/ 	.byte	0x04, 0x1e
        /*0066*/ 	.short	(.L_26 - .L_25)
.L_25:
        /*0068*/ 	.word	0x00000000


	//----- nvinfo : EIATTR_CBANK_PARAM_SIZE
	.align		4
.L_26:
        /*006c*/ 	.byte	0x03, 0x19
        /*006e*/ 	.short	0x0018


	//----- nvinfo : EIATTR_PARAM_CBANK
	.align		4
        /*0070*/ 	.byte	0x04, 0x0a
        /*0072*/ 	.short	(.L_28 - .L_27)
	.align		4
.L_27:
        /*0074*/ 	.word	index@(.nv.constant0._Z5mergeIfLi16EEvPT_PKS0_ii)
        /*0078*/ 	.short	0x0380
        /*007a*/ 	.short	0x0018


	//----- nvinfo : EIATTR_SW_WAR
	.align		4
.L_28:
        /*007c*/ 	.byte	0x04, 0x36
        /*007e*/ 	.short	(.L_30 - .L_29)
.L_29:
        /*0080*/ 	.word	0x00000008
.L_30:


//--------------------- .nv.info._Z11thread_sortIfLi16EEvPT_i --------------------------
	.section	.nv.info._Z11thread_sortIfLi16EEvPT_i,"",@"SHT_CUDA_INFO"
	.sectionflags	@""
	.align	4


	//----- nvinfo : EIATTR_CUDA_API_VERSION
	.align		4
        /*0000*/ 	.byte	0x04, 0x37
        /*0002*/ 	.short	(.L_32 - .L_31)
.L_31:
        /*0004*/ 	.word	0x00000082


	//----- nvinfo : EIATTR_KPARAM_INFO
	.align		4
.L_32:
        /*0008*/ 	.byte	0x04, 0x17
        /*000a*/ 	.short	(.L_34 - .L_33)
.L_33:
        /*000c*/ 	.word	0x00000000
        /*0010*/ 	.short	0x0001
        /*0012*/ 	.short	0x0008
        /*0014*/ 	.byte	0x00, 0xf0, 0x11, 0x00


	//----- nvinfo : EIATTR_KPARAM_INFO
	.align		4
.L_34:
        /*0018*/ 	.byte	0x04, 0x17
        /*001a*/ 	.short	(.L_36 - .L_35)
.L_35:
        /*001c*/ 	.word	0x00000000
        /*0020*/ 	.short	0x0000
        /*0022*/ 	.short	0x0000
        /*0024*/ 	.byte	0x00, 0xf5, 0x21, 0x00


	//----- nvinfo : EIATTR_SPARSE_MMA_MASK
	.align		4
.L_36:
        /*0028*/ 	.byte	0x03, 0x50
        /*002a*/ 	.short	0x0000


	//----- nvinfo : EIATTR_MAXREG_COUNT
	.align		4
        /*002c*/ 	.byte	0x03, 0x1b
        /*002e*/ 	.short	0x00ff


	//----- nvinfo : EIATTR_MERCURY_ISA_VERSION
	.align		4
        /*0030*/ 	.byte	0x03, 0x5f
        /*0032*/ 	.short	0x0101


	//----- nvinfo : EIATTR_VRC_CTA_INIT_COUNT
	.align		4
        /*0034*/ 	.byte	0x02, 0x4a
	.zero		1
	.zero		1


	//----- nvinfo : EIATTR_EXIT_INSTR_OFFSETS
	.align		4
        /*0038*/ 	.byte	0x04, 0x1c
        /*003a*/ 	.short	(.L_38 - .L_37)


	//   ....[0]....
.L_37:
        /*003c*/ 	.word	0x00000090


	//   ....[1]....
        /*0040*/ 	.word	0x00001170


	//   ....[2]....
        /*0044*/ 	.word	0x000011a0


	//----- nvinfo : EIATTR_CRS_STACK_SIZE
	.align		4
.L_38:
        /*0048*/ 	.byte	0x04, 0x1e
        /*004a*/ 	.short	(.L_40 - .L_39)
.L_39:
        /*004c*/ 	.word	0x00000000


	//----- nvinfo : EIATTR_CBANK_PARAM_SIZE
	.align		4
.L_40:
        /*0050*/ 	.byte	0x03, 0x19
        /*0052*/ 	.short	0x000c


	//----- nvinfo : EIATTR_PARAM_CBANK
	.align		4
        /*0054*/ 	.byte	0x04, 0x0a
        /*0056*/ 	.short	(.L_42 - .L_41)
	.align		4
.L_41:
        /*0058*/ 	.word	index@(.nv.constant0._Z11thread_sortIfLi16EEvPT_i)
        /*005c*/ 	.short	0x0380
        /*005e*/ 	.short	0x000c


	//----- nvinfo : EIATTR_SW_WAR
	.align		4
.L_42:
        /*0060*/ 	.byte	0x04, 0x36
        /*0062*/ 	.short	(.L_44 - .L_43)
.L_43:
        /*0064*/ 	.word	0x00000008
.L_44:


//--------------------- .nv.callgraph             --------------------------
	.section	.nv.callgraph,"",@"SHT_CUDA_CALLGRAPH"
	.align	4
	.sectionentsize	8
	.align		4
        /*0000*/ 	.word	0x00000000
	.align		4
        /*0004*/ 	.word	0xffffffff
	.align		4
        /*0008*/ 	.word	0x00000000
	.align		4
        /*000c*/ 	.word	0xfffffffe
	.align		4
        /*0010*/ 	.word	0x00000000
	.align		4
        /*0014*/ 	.word	0xfffffffd
	.align		4
        /*0018*/ 	.word	0x00000000
	.align		4
        /*001c*/ 	.word	0xfffffffc


//--------------------- .nv.constant4             --------------------------
	.section	.nv.constant4,"a",@progbits
	.align	8
	.align		8
.nv.constant4:
        /*0000*/ 	.dword	_ZN34_INTERNAL_72fac428_4_k_cu_e3192c164cuda3std6ranges3__45__cpo4swapE


//--------------------- .text._Z5mergeIfLi16EEvPT_PKS0_ii --------------------------
	.section	.text._Z5mergeIfLi16EEvPT_PKS0_ii,"ax",@progbits
	.align	128
        .global         _Z5mergeIfLi16EEvPT_PKS0_ii
        .type           _Z5mergeIfLi16EEvPT_PKS0_ii,@function
        .size           _Z5mergeIfLi16EEvPT_PKS0_ii,(.L_x_17 - _Z5mergeIfLi16EEvPT_PKS0_ii)
        .other          _Z5mergeIfLi16EEvPT_PKS0_ii,@"STO_CUDA_ENTRY STV_DEFAULT"
_Z5mergeIfLi16EEvPT_PKS0_ii:
.text._Z5mergeIfLi16EEvPT_PKS0_ii:
[----:B------:R-:W-:Y:S01]  /*0000*/  LDC R1, c[0x0][0x37c] ;  /* 0x0000df00ff017b82 */ /* 0x000fe20000000800 */
[----:B------:R-:W0:Y:S07]  /*0010*/  S2R R3, SR_TID.X ;  /* 0x0000000000037919 */ /* 0x000e2e0000002100 */
[----:B------:R-:W0:Y:S01]  /*0020*/  S2UR UR4, SR_CTAID.X ;  /* 0x00000000000479c3 */ /* 0x000e220000002500 */
[----:B------:R-:W1:Y:S07]  /*0030*/  LDCU UR5, c[0x0][0x394] ;  /* 0x00007280ff0577ac */ /* 0x000e6e0008000800 */
[----:B------:R-:W0:Y:S02]  /*0040*/  LDC R0, c[0x0][0x360] ;  /* 0x0000d800ff007b82 */ /* 0x000e240000000800 */
[----:B0-----:R-:W-:-:S04]  /*0050*/  IMAD R0, R0, UR4, R3 ;  /* 0x0000000400007c24 */ /* 0x001fc8000f8e0203 */
[----:B------:R-:W-:-:S05]  /*0060*/  IMAD.SHL.U32 R0, R0, 0x10, RZ ;  /* 0x0000001000007824 */ /* 0x000fca00078e00ff */
[----:B-1----:R-:W-:-:S13]  /*0070*/  ISETP.GE.AND P0, PT, R0, UR5, PT ;  /* 0x0000000500007c0c */ /* 0x002fda000bf06270 */
[----:B------:R-:W-:Y:S05]  /*0080*/  @P0 EXIT ;  /* 0x000000000000094d */ /* 0x000fea0003800000 */
[----:B------:R-:W0:Y:S01]  /*0090*/  LDC R5, c[0x0][0x390] ;  /* 0x0000e400ff057b82 */ /* 0x000e220000000800 */
[----:B------:R-:W-:Y:S01]  /*00a0*/  IABS R8, R0 ;  /* 0x0000000000087213 */ /* 0x000fe20000000000 */
[----:B------:R-:W-:Y:S01]  /*00b0*/  BSSY.RECONVERGENT B0, `(.L_x_0) ;  /* 0x000003a000007945 */ /* 0x000fe20003800200 */
[----:B------:R-:W-:Y:S01]  /*00c0*/  ISETP.GE.AND P2, PT, R0, RZ, PT ;  /* 0x000000ff0000720c */ /* 0x000fe20003f46270 */
[----:B0-----:R-:W-:-:S05]  /*00d0*/  IMAD.SHL.U32 R10, R5, 0x2, RZ ;  /* 0x00000002050a7824 */ /* 0x001fca00078e00ff */
[-C--:B------:R-:W-:Y:S02]  /*00e0*/  IABS R6, R10.reuse ;  /* 0x0000000a00067213 */ /* 0x080fe40000000000 */
[----:B------:R-:W-:Y:S02]  /*00f0*/  IABS R9, R10 ;  /* 0x0000000a00097213 */ /* 0x000fe40000000000 */
[----:B------:R-:W0:Y:S08]  /*0100*/  I2F.RP R4, R6 ;  /* 0x0000000600047306 */ /* 0x000e300000209400 */
[----:B0-----:R-:W0:Y:S02]  /*0110*/  MUFU.RCP R4, R4 ;  /* 0x0000000400047308 */ /* 0x001e240000001000 */
[----:B0-----:R-:W-:-:S06]  /*0120*/  VIADD R2, R4, 0xffffffe ;  /* 0x0ffffffe04027836 */ /* 0x001fcc0000000000 */
[----:B------:R0:W1:Y:S02]  /*0130*/  F2I.FTZ.U32.TRUNC.NTZ R3, R2 ;  /* 0x0000000200037305 */ /* 0x000064000021f000 */
[----:B0-----:R-:W-:Y:S02]  /*0140*/  IMAD.MOV.U32 R2, RZ, RZ, RZ ;  /* 0x000000ffff027224 */ /* 0x001fe400078e00ff */
[----:B-1----:R-:W-:-:S04]  /*0150*/  IMAD.MOV R7, RZ, RZ, -R3 ;  /* 0x000000ffff077224 */ /* 0x002fc800078e0a03 */
[----:B------:R-:W-:-:S04]  /*0160*/  IMAD R7, R7, R6, RZ ;  /* 0x0000000607077224 */ /* 0x000fc800078e02ff */
[----:B------:R-:W-:Y:S01]  /*0170*/  IMAD.HI.U32 R3, R3, R7, R2 ;  /* 0x0000000703037227 */ /* 0x000fe200078e0002 */
[----:B------:R-:W-:-:S05]  /*0180*/  IADD3 R2, PT, PT, RZ, -R9, RZ ;  /* 0x80000009ff027210 */ /* 0x000fca0007ffe0ff */
[----:B------:R-:W-:-:S04]  /*0190*/  IMAD.HI.U32 R3, R3, R8, RZ ;  /* 0x0000000803037227 */ /* 0x000fc800078e00ff */
[----:B------:R-:W-:-:S05]  /*01a0*/  IMAD R3, R3, R2, R8 ;  /* 0x0000000203037224 */ /* 0x000fca00078e0208 */
[----:B------:R-:W-:-:S13]  /*01b0*/  ISETP.GT.U32.AND P0, PT, R6, R3, PT ;  /* 0x000000030600720c */ /* 0x000fda0003f04070 */
[----:B------:R-:W-:Y:S01]  /*01c0*/  @!P0 IMAD.IADD R3, R3, 0x1, -R6 ;  /* 0x0000000103038824 */ /* 0x000fe200078e0a06 */
[----:B------:R-:W-:-:S04]  /*01d0*/  ISETP.NE.AND P0, PT, R10, RZ, PT ;  /* 0x000000ff0a00720c */ /* 0x000fc80003f05270 */
[----:B------:R-:W-:-:S13]  /*01e0*/  ISETP.GT.U32.AND P1, PT, R6, R3, PT ;  /* 0x000000030600720c */ /* 0x000fda0003f24070 */
[----:B------:R-:W-:-:S04]  /*01f0*/  @!P1 IMAD.IADD R3, R3, 0x1, -R6 ;  /* 0x0000000103039824 */ /* 0x000fc800078e0a06 */
[----:B------:R-:W-:Y:S02]  /*0200*/  IMAD.MOV.U32 R8, RZ, RZ, R3 ;  /* 0x000000ffff087224 */ /* 0x000fe400078e0003 */
[----:B------:R-:W0:Y:S02]  /*0210*/  LDC.64 R2, c[0x0][0x388] ;  /* 0x0000e200ff027b82 */ /* 0x000e240000000a00 */
[----:B------:R-:W-:Y:S01]  /*0220*/  @!P2 IMAD.MOV R8, RZ, RZ, -R8 ;  /* 0x000000ffff08a224 */ /* 0x000fe200078e0a08 */
[----:B------:R-:W-:-:S04]  /*0230*/  @!P0 LOP3.LUT R8, RZ, R10, RZ, 0x33, !PT ;  /* 0x0000000aff088212 */ /* 0x000fc800078e33ff */
[----:B------:R-:W-:-:S05]  /*0240*/  IADD3 R4, PT, PT, R0, -R8, RZ ;  /* 0x8000000800047210 */ /* 0x000fca0007ffe0ff */
[----:B------:R-:W-:-:S05]  /*0250*/  IMAD.MOV R6, RZ, RZ, -R4 ;  /* 0x000000ffff067224 */ /* 0x000fca00078e0a04 */
[----:B------:R-:W-:-:S04]  /*0260*/  VIADDMNMX R7, R6, UR5, R5, PT ;  /* 0x0000000506077c46 */ /* 0x000fc8000b800105 */
[----:B------:R-:W-:Y:S01]  /*0270*/  IADD3 R6, PT, PT, -R4, UR5, -R7 ;  /* 0x0000000504067c10 */ /* 0x000fe2000fffe907 */
[----:B------:R-:W1:Y:S01]  /*0280*/  LDCU.64 UR4, c[0x0][0x358] ;  /* 0x00006b00ff0477ac */ /* 0x000e620008000a00 */
[----:B------:R-:W-:Y:S01]  /*0290*/  VIMNMX R14, PT, PT, R8, R7, PT ;  /* 0x00000007080e7248 */ /* 0x000fe20003fe0100 */
[----:B0-----:R-:W-:Y:S01]  /*02a0*/  IMAD.WIDE R2, R4, 0x4, R2 ;  /* 0x0000000404027825 */ /* 0x001fe200078e0202 */
[----:B------:R-:W-:-:S04]  /*02b0*/  VIMNMX R6, PT, PT, R6, R5, PT ;  /* 0x0000000506067248 */ /* 0x000fc80003fe0100 */
[----:B------:R-:W-:Y:S01]  /*02c0*/  VIADDMNMX R9, R8, -R6, RZ, !PT ;  /* 0x8000000608097246 */ /* 0x000fe200078001ff */
[----:B------:R-:W-:-:S03]  /*02d0*/  IMAD.WIDE R4, R7, 0x4, R2 ;  /* 0x0000000407047825 */ /* 0x000fc600078e0202 */
[----:B------:R-:W-:-:S13]  /*02e0*/  ISETP.GT.AND P0, PT, R9, R14, PT ;  /* 0x0000000e0900720c */ /* 0x000fda0003f04270 */
[----:B-1----:R-:W-:Y:S05]  /*02f0*/  @P0 BRA `(.L_x_1) ;  /* 0x0000000000540947 */ /* 0x002fea0003800000 */
[----:B------:R-:W-:-:S07]  /*0300*/  VIADD R14, R14, 0x1 ;  /* 0x000000010e0e7836 */ /* 0x000fce0000000000 */
.L_x_4:
[----:B------:R-:W-:Y:S01]  /*0310*/  IMAD.IADD R10, R14, 0x1, -R9 ;  /* 0x000000010e0a7824 */ /* 0x000fe200078e0a09 */
[----:B------:R-:W-:Y:S01]  /*0320*/  BSSY.RECONVERGENT B1, `(.L_x_2) ;  /* 0x0000010000017945 */ /* 0x000fe20003800200 */
[----:B------:R-:W-:-:S03]  /*0330*/  IMAD.MOV.U32 R15, RZ, RZ, R14 ;  /* 0x000000ffff0f7224 */ /* 0x000fc600078e000e */
[----:B------:R-:W-:-:S04]  /*0340*/  LEA.HI R10, R10, R10, RZ, 0x1 ;  /* 0x0000000a0a0a7211 */ /* 0x000fc800078f08ff */
[----:B------:R-:W-:-:S04]  /*0350*/  LEA.HI.SX32 R14, R10, R9, 0x1f ;  /* 0x000000090a0e7211 */ /* 0x000fc800078ffaff */
[----:B------:R-:W-:-:S04]  /*0360*/  IADD3 R13, PT, PT, R8, -R14, RZ ;  /* 0x8000000e080d7210 */ /* 0x000fc80007ffe0ff */
[----:B------:R-:W-:-:S04]  /*0370*/  ISETP.GE.AND P0, PT, R13, 0x1, PT ;  /* 0x000000010d00780c */ /* 0x000fc80003f06270 */
[----:B------:R-:W-:-:S13]  /*0380*/  ISETP.GE.OR P0, PT, R14, R7, !P0 ;  /* 0x000000070e00720c */ /* 0x000fda0004706670 */
[----:B------:R-:W-:Y:S05]  /*0390*/  @P0 BRA `(.L_x_3) ;  /* 0x0000000000200947 */ /* 0x000fea0003800000 */
[----:B------:R-:W-:Y:S02]  /*03a0*/  VIADD R13, R13, 0xffffffff ;  /* 0xffffffff0d0d7836 */ /* 0x000fe40000000000 */
[----:B------:R-:W-:-:S04]  /*03b0*/  IMAD.WIDE R10, R14, 0x4, R2 ;  /* 0x000000040e0a7825 */ /* 0x000fc800078e0202 */
[----:B------:R-:W-:Y:S02]  /*03c0*/  IMAD.WIDE.U32 R12, R13, 0x4, R4 ;  /* 0x000000040d0c7825 */ /* 0x000fe400078e0004 */
[----:B------:R-:W2:Y:S04]  /*03d0*/  LDG.E R10, desc[UR4][R10.64] ;  /* 0x000000040a0a7981 */ /* 0x000ea8000c1e1900 */
[----:B------:R-:W2:Y:S02]  /*03e0*/  LDG.E R13, desc[UR4][R12.64] ;  /* 0x000000040c0d7981 */ /* 0x000ea4000c1e1900 */
[----:B--2---:R-:W-:-:S13]  /*03f0*/  FSETP.GEU.AND P0, PT, R10, R13, PT ;  /* 0x0000000d0a00720b */ /* 0x004fda0003f0e000 */
[----:B------:R-:W-:Y:S02]  /*0400*/  @!P0 VIADD R9, R14, 0x1 ;  /* 0x000000010e098836 */ /* 0x000fe40000000000 */
[----:B------:R-:W-:-:S07]  /*0410*/  @!P0 IMAD.MOV.U32 R14, RZ, RZ, R15 ;  /* 0x000000ffff0e8224 */ /* 0x000fce00078e000f */
.L_x_3:
[----:B------:R-:W-:Y:S05]  /*0420*/  BSYNC.RECONVERGENT B1 ;  /* 0x0000000000017941 */ /* 0x000fea0003800200 */
.L_x_2:
[----:B------:R-:W-:-:S13]  /*0430*/  ISETP.GE.AND P0, PT, R9, R14, PT ;  /* 0x0000000e0900720c */ /* 0x000fda0003f06270 */
[----:B------:R-:W-:Y:S05]  /*0440*/  @!P0 BRA `(.L_x_4) ;  /* 0xfffffffc00b08947 */ /* 0x000fea000383ffff */
.L_x_1:
[----:B------:R-:W-:Y:S05]  /*0450*/  BSYNC.RECONVERGENT B0 ;  /* 0x0000000000007941 */ /* 0x000fea0003800200 */
.L_x_0:
[----:B------:R-:W-:Y:S01]  /*0460*/  IADD3 R11, P0, PT, R0, -R8, RZ ;  /* 0x80000008000b7210 */ /* 0x000fe20007f1e0ff */
[----:B------:R-:W-:Y:S01]  /*0470*/  IMAD.MOV.U32 R10, RZ, RZ, 0x1 ;  /* 0x00000001ff0a7424 */ /* 0x000fe200078e00ff */
[----:B------:R-:W-:Y:S01]  /*0480*/  SHF.R.S32.HI R17, RZ, 0x1f, R8 ;  /* 0x0000001fff117819 */ /* 0x000fe20000011408 */
[----:B------:R-:W0:Y:S01]  /*0490*/  LDCU UR8, c[0x0][0x394] ;  /* 0x00007280ff0877ac */ /* 0x000e220008000800 */
[----:B------:R-:W-:Y:S02]  /*04a0*/  IADD3 R15, PT, PT, R8, -R9, RZ ;  /* 0x80000009080f7210 */ /* 0x000fe40007ffe0ff */
[----:B------:R-:W-:Y:S01]  /*04b0*/  LEA.HI.X.SX32 R17, R0, ~R17, 0x1, P0 ;  /* 0x8000001100117211 */ /* 0x000fe200000f0eff */
[----:B------:R-:W1:Y:S06]  /*04c0*/  LDCU.64 UR6, c[0x0][0x380] ;  /* 0x00007000ff0677ac */ /* 0x000e6c0008000a00 */
.L_x_9:
[----:B------:R-:W-:Y:S01]  /*04d0*/  ISETP.GE.AND P0, PT, R9, R7, PT ;  /* 0x000000070900720c */ /* 0x000fe20003f06270 */
[----:B------:R-:W-:-:S12]  /*04e0*/  BSSY.RECONVERGENT B0, `(.L_x_5) ;  /* 0x0000014000007945 */ /* 0x000fd80003800200 */
[----:B------:R-:W-:Y:S05]  /*04f0*/  @!P0 BRA `(.L_x_6) ;  /* 0x0000000000108947 */ /* 0x000fea0003800000 */
[----:B------:R-:W-:-:S05]  /*0500*/  IMAD.WIDE R12, R15, 0x4, R4 ;  /* 0x000000040f0c7825 */ /* 0x000fca00078e0204 */
[----:B------:R2:W5:Y:S01]  /*0510*/  LDG.E R21, desc[UR4][R12.64] ;  /* 0x000000040c157981 */ /* 0x000562000c1e1900 */
[----:B------:R-:W-:Y:S01]  /*0520*/  VIADD R15, R15, 0x1 ;  /* 0x000000010f0f7836 */ /* 0x000fe20000000000 */
[----:B------:R-:W-:Y:S06]  /*0530*/  BRA `(.L_x_7) ;  /* 0x0000000000387947 */ /* 0x000fec0003800000 */
.L_x_6:
[----:B------:R-:W-:-:S13]  /*0540*/  ISETP.GE.AND P0, PT, R15, R6, PT ;  /* 0x000000060f00720c */ /* 0x000fda0003f06270 */
[----:B------:R-:W-:Y:S05]  /*0550*/  @!P0 BRA `(.L_x_8) ;  /* 0x0000000000108947 */ /* 0x000fea0003800000 */
[----:B------:R-:W-:-:S05]  /*0560*/  IMAD.WIDE R12, R9, 0x4, R2 ;  /* 0x00000004090c7825 */ /* 0x000fca00078e0202 */
[----:B------:R3:W5:Y:S01]  /*0570*/  LDG.E R21, desc[UR4][R12.64] ;  /* 0x000000040c157981 */ /* 0x000762000c1e1900 */
[----:B------:R-:W-:Y:S01]  /*0580*/  VIADD R9, R9, 0x1 ;  /* 0x0000000109097836 */ /* 0x000fe20000000000 */
[----:B------:R-:W-:Y:S06]  /*0590*/  BRA `(.L_x_7) ;  /* 0x0000000000207947 */ /* 0x000fec0003800000 */
.L_x_8:
[----:B------:R-:W-:-:S04]  /*05a0*/  IMAD.WIDE R18, R15, 0x4, R4 ;  /* 0x000000040f127825 */ /* 0x000fc800078e0204 */
[----:B------:R-:W-:Y:S02]  /*05b0*/  IMAD.WIDE R12, R9, 0x4, R2 ;  /* 0x00000004090c7825 */ /* 0x000fe400078e0202 */
[----:B------:R-:W2:Y:S04]  /*05c0*/  LDG.E R18, desc[UR4][R18.64] ;  /* 0x0000000412127981 */ /* 0x000ea8000c1e1900 */
[----:B------:R-:W2:Y:S02]  /*05d0*/  LDG.E R21, desc[UR4][R12.64] ;  /* 0x000000040c157981 */ /* 0x000ea4000c1e1900 */
[----:B--2---:R-:W-:-:S13]  /*05e0*/  FSETP.GTU.AND P0, PT, R21, R18, PT ;  /* 0x000000121500720b */ /* 0x004fda0003f0c000 */
[----:B------:R-:W-:Y:S01]  /*05f0*/  @P0 MOV R21, R18 ;  /* 0x0000001200150202 */ /* 0x000fe20000000f00 */
[----:B------:R-:W-:Y:S02]  /*0600*/  @!P0 VIADD R9, R9, 0x1 ;  /* 0x0000000109098836 */ /* 0x000fe40000000000 */
[----:B------:R-:W-:-:S07]  /*0610*/  @P0 VIADD R15, R15, 0x1 ;  /* 0x000000010f0f0836 */ /* 0x000fce0000000000 */
.L_x_7:
[----:B01----:R-:W-:Y:S05]  /*0620*/  BSYNC.RECONVERGENT B0 ;  /* 0x0000000000007941 */ /* 0x003fea0003800200 */
.L_x_5:
[----:B--23--:R-:W-:Y:S02]  /*0630*/  IADD3 R13, P0, PT, R8, R11, RZ ;  /* 0x0000000b080d7210 */ /* 0x00cfe40007f1e0ff */
[----:B------:R-:W-:Y:S02]  /*0640*/  IADD3 R0, PT, PT, R0, 0x1, RZ ;  /* 0x0000000100007810 */ /* 0x000fe40007ffe0ff */
[C---:B------:R-:W-:Y:S01]  /*0650*/  LEA.HI.X.SX32 R14, R8.reuse, R17, 0x1, P0 ;  /* 0x00000011080e7211 */ /* 0x040fe200000f0eff */
[----:B------:R-:W-:Y:S01]  /*0660*/  VIADD R8, R8, 0x1 ;  /* 0x0000000108087836 */ /* 0x000fe20000000000 */
[C---:B------:R-:W-:Y:S02]  /*0670*/  LEA R12, P0, R13.reuse, UR6, 0x2 ;  /* 0x000000060d0c7c11 */ /* 0x040fe4000f8010ff */
[----:B------:R-:W-:Y:S02]  /*0680*/  ISETP.LT.AND P1, PT, R0, UR8, PT ;  /* 0x0000000800007c0c */ /* 0x000fe4000bf21270 */
[----:B------:R-:W-:Y:S01]  /*0690*/  LEA.HI.X R13, R13, UR7, R14, 0x2, P0 ;  /* 0x000000070d0d7c11 */ /* 0x000fe200080f140e */
[----:B------:R-:W-:-:S02]  /*06a0*/  VIADD R14, R10, 0xffffffff ;  /* 0xffffffff0a0e7836 */ /* 0x000fc40000000000 */
[----:B------:R-:W-:Y:S02]  /*06b0*/  VIADD R10, R10, 0x1 ;  /* 0x000000010a0a7836 */ /* 0x000fe40000000000 */
[----:B-----5:R2:W-:Y:S01]  /*06c0*/  STG.E desc[UR4][R12.64], R21 ;  /* 0x000000150c007986 */ /* 0x0205e2000c101904 */
[----:B------:R-:W-:-:S13]  /*06d0*/  ISETP.GE.U32.AND P0, PT, R14, 0xf, PT ;  /* 0x0000000f0e00780c */ /* 0x000fda0003f06070 */
[----:B--2---:R-:W-:Y:S05]  /*06e0*/  @!P0 BRA P1, `(.L_x_9) ;  /* 0xfffffffc00788947 */ /* 0x004fea000083ffff */
[----:B------:R-:W-:Y:S05]  /*06f0*/  EXIT ;  /* 0x000000000000794d */ /* 0x000fea0003800000 */
.L_x_10:
[----:B------:R-:W-:-:S00]  /*0700*/  BRA `(.L_x_10) ;  /* 0xfffffffc00fc7947 */ /* 0x000fc0000383ffff */
[----:B------:R-:W-:-:S00]  /*0710*/  NOP ;  /* 0x0000000000007918 */ /* 0x000fc00000000000 */
        /* <DEDUP_REMOVED lines=14> */
.L_x_17:


//--------------------- .text._Z11thread_sortIfLi16EEvPT_i --------------------------
	.section	.text._Z11thread_sortIfLi16EEvPT_i,"ax",@progbits
	.align	128
        .global         _Z11thread_sortIfLi16EEvPT_i
        .type           _Z11thread_sortIfLi16EEvPT_i,@function
        .size           _Z11thread_sortIfLi16EEvPT_i,(.L_x_18 - _Z11thread_sortIfLi16EEvPT_i)
        .other          _Z11thread_sortIfLi16EEvPT_i,@"STO_CUDA_ENTRY STV_DEFAULT"
_Z11thread_sortIfLi16EEvPT_i:
.text._Z11thread_sortIfLi16EEvPT_i:
[----:B------:R-:W0:Y:S01]  /*0000*/  LDC R1, c[0x0][0x37c] ;  /* 0x0000df00ff017b82 */ /* 0x000e220000000800 */
[----:B------:R-:W1:Y:S07]  /*0010*/  S2R R0, SR_TID.X ;  /* 0x0000000000007919 */ /* 0x000e6e0000002100 */
[----:B------:R-:W1:Y:S01]  /*0020*/  S2UR UR4, SR_CTAID.X ;  /* 0x00000000000479c3 */ /* 0x000e620000002500 */
[----:B------:R-:W2:Y:S01]  /*0030*/  LDCU UR6, c[0x0][0x388] ;  /* 0x00007100ff0677ac */ /* 0x000ea20008000800 */
[----:B0-----:R-:W-:-:S06]  /*0040*/  VIADD R1, R1, 0xffffffc0 ;  /* 0xffffffc001017836 */ /* 0x001fcc0000000000 */
[----:B------:R-:W1:Y:S02]  /*0050*/  LDC R17, c[0x0][0x360] ;  /* 0x0000d800ff117b82 */ /* 0x000e640000000800 */
[----:B-1----:R-:W-:-:S04]  /*0060*/  IMAD R17, R17, UR4, R0 ;  /* 0x0000000411117c24 */ /* 0x002fc8000f8e0200 */
[----:B------:R-:W-:-:S05]  /*0070*/  IMAD.SHL.U32 R17, R17, 0x10, RZ ;  /* 0x0000001011117824 */ /* 0x000fca00078e00ff */
[----:B--2---:R-:W-:-:S13]  /*0080*/  ISETP.GE.AND P0, PT, R17, UR6, PT ;  /* 0x0000000611007c0c */ /* 0x004fda000bf06270 */
[----:B------:R-:W-:Y:S05]  /*0090*/  @P0 EXIT ;  /* 0x000000000000094d */ /* 0x000fea0003800000 */
[----:B------:R-:W0:Y:S01]  /*00a0*/  LDC.64 R14, c[0x0][0x380] ;  /* 0x0000e000ff0e7b82 */ /* 0x000e220000000a00 */
[----:B------:R-:W1:Y:S01]  /*00b0*/  LDCU.64 UR4, c[0x0][0x358] ;  /* 0x00006b00ff0477ac */ /* 0x000e620008000a00 */
[----:B------:R-:W-:-:S05]  /*00c0*/  VIADD R21, R17, 0x1 ;  /* 0x0000000111157836 */ /* 0x000fca0000000000 */
[----:B------:R-:W-:Y:S01]  /*00d0*/  ISETP.GE.AND P0, PT, R21, UR6, PT ;  /* 0x0000000615007c0c */ /* 0x000fe2000bf06270 */
[----:B0-----:R-:W-:-:S12]  /*00e0*/  IMAD.WIDE R14, R17, 0x4, R14 ;  /* 0x00000004110e7825 */ /* 0x001fd800078e020e */
[----:B-1----:R-:W2:Y:S01]  /*00f0*/  @!P0 LDG.E R0, desc[UR4][R14.64+0x4] ;  /* 0x000004040e008981 */ /* 0x002ea2000c1e1900 */
[----:B------:R-:W-:Y:S01]  /*0100*/  @P0 IMAD.MOV.U32 R2, RZ, RZ, 0x7f7fffff ;  /* 0x7f7fffffff020424 */ /* 0x000fe200078e00ff */
[C---:B------:R-:W-:Y:S01]  /*0110*/  IADD3 R11, PT, PT, R17.reuse, 0x7, RZ ;  /* 0x00000007110b7810 */ /* 0x040fe20007ffe0ff */
[C---:B------:R-:W-:Y:S02]  /*0120*/  VIADD R19, R17.reuse, 0x2 ;  /* 0x0000000211137836 */ /* 0x040fe40000000000 */
[C---:B------:R-:W-:Y:S01]  /*0130*/  VIADD R13, R17.reuse, 0x3 ;  /* 0x00000003110d7836 */ /* 0x040fe20000000000 */
[----:B------:R0:W-:Y:S01]  /*0140*/  @P0 STL [R1+0x4], R2 ;  /* 0x0000040201000387 */ /* 0x0001e20000100800 */
[----:B------:R-:W-:Y:S01]  /*0150*/  VIADD R8, R17, 0x4 ;  /* 0x0000000411087836 */ /* 0x000fe20000000000 */
[----:B------:R-:W-:Y:S01]  /*0160*/  ISETP.GE.AND P5, PT, R11, UR6, PT ;  /* 0x000000060b007c0c */ /* 0x000fe2000bfa6270 */
[----:B------:R-:W-:Y:S01]  /*0170*/  VIADD R9, R17, 0x5 ;  /* 0x0000000511097836 */ /* 0x000fe20000000000 */
[----:B------:R-:W-:Y:S01]  /*0180*/  ISETP.GE.AND P1, PT, R13, UR6, PT ;  /* 0x000000060d007c0c */ /* 0x000fe2000bf26270 */
[C---:B------:R-:W-:Y:S01]  /*0190*/  VIADD R10, R17.reuse, 0x6 ;  /* 0x00000006110a7836 */ /* 0x040fe20000000000 */
[----:B------:R-:W-:Y:S01]  /*01a0*/  ISETP.GE.AND P2, PT, R8, UR6, PT ;  /* 0x0000000608007c0c */ /* 0x000fe2000bf46270 */
[----:B------:R-:W-:Y:S01]  /*01b0*/  VIADD R12, R17, 0x8 ;  /* 0x00000008110c7836 */ /* 0x000fe20000000000 */
[----:B------:R-:W-:-:S02]  /*01c0*/  ISETP.GE.AND P3, PT, R9, UR6, PT ;  /* 0x0000000609007c0c */ /* 0x000fc4000bf66270 */
[----:B------:R-:W-:Y:S02]  /*01d0*/  ISETP.GE.AND P4, PT, R10, UR6, PT ;  /* 0x000000060a007c0c */ /* 0x000fe4000bf86270 */
[----:B------:R-:W-:-:S03]  /*01e0*/  ISETP.GE.AND P6, PT, R12, UR6, PT ;  /* 0x000000060c007c0c */ /* 0x000fc6000bfc6270 */
[----:B------:R-:W3:Y:S04]  /*01f0*/  @!P5 LDG.E R22, desc[UR4][R14.64+0x1c] ;  /* 0x00001c040e16d981 */ /* 0x000ee8000c1e1900 */
[----:B0-----:R-:W4:Y:S04]  /*0200*/  @!P1 LDG.E R2, desc[UR4][R14.64+0xc] ;  /* 0x00000c040e029981 */ /* 0x001f28000c1e1900 */
[----:B------:R-:W5:Y:S04]  /*0210*/  @!P2 LDG.E R16, desc[UR4][R14.64+0x10] ;  /* 0x000010040e10a981 */ /* 0x000f68000c1e1900 */
[----:B------:R-:W3:Y:S04]  /*0220*/  @!P3 LDG.E R18, desc[UR4][R14.64+0x14] ;  /* 0x000014040e12b981 */ /* 0x000ee8000c1e1900 */
[----:B------:R-:W3:Y:S04]  /*0230*/  @!P4 LDG.E R20, desc[UR4][R14.64+0x18] ;  /* 0x000018040e14c981 */ /* 0x000ee8000c1e1900 */
[----:B------:R-:W3:Y:S04]  /*0240*/  @!P6 LDG.E R24, desc[UR4][R14.64+0x20] ;  /* 0x000020040e18e981 */ /* 0x000ee8000c1e1900 */
[----:B--2---:R0:W-:Y:S01]  /*0250*/  @!P0 STL [R1+0x4], R0 ;  /* 0x0000040001008387 */ /* 0x0041e20000100800 */
[----:B------:R-:W-:-:S13]  /*0260*/  ISETP.GE.AND P0, PT, R19, UR6, PT ;  /* 0x0000000613007c0c */ /* 0x000fda000bf06270 */
[----:B0-----:R-:W2:Y:S01]  /*0270*/  @!P0 LDG.E R0, desc[UR4][R14.64+0x8] ;  /* 0x000008040e008981 */ /* 0x001ea2000c1e1900 */
[----:B------:R-:W-:Y:S02]  /*0280*/  @P0 IMAD.MOV.U32 R4, RZ, RZ, 0x7f7fffff ;  /* 0x7f7fffffff040424 */ /* 0x000fe400078e00ff */
[----:B------:R-:W-:Y:S02]  /*0290*/  @P1 IMAD.MOV.U32 R6, RZ, RZ, 0x7f7fffff ;  /* 0x7f7fffffff061424 */ /* 0x000fe400078e00ff */
[----:B------:R-:W-:Y:S02]  /*02a0*/  @P4 IMAD.MOV.U32 R3, RZ, RZ, 0x7f7fffff ;  /* 0x7f7fffffff034424 */ /* 0x000fe400078e00ff */
[----:B------:R-:W-:Y:S01]  /*02b0*/  @P5 IMAD.MOV.U32 R5, RZ, RZ, 0x7f7fffff ;  /* 0x7f7fffffff055424 */ /* 0x000fe200078e00ff */
[----:B------:R0:W-:Y:S01]  /*02c0*/  @P0 STL [R1+0x8], R4 ;  /* 0x0000080401000387 */ /* 0x0001e20000100800 */
[----:B------:R-:W-:Y:S02]  /*02d0*/  @P2 IMAD.MOV.U32 R26, RZ, RZ, 0x7f7fffff ;  /* 0x7f7fffffff1a2424 */ /* 0x000fe400078e00ff */
[----:B------:R-:W-:Y:S01]  /*02e0*/  @P3 IMAD.MOV.U32 R28, RZ, RZ, 0x7f7fffff ;  /* 0x7f7fffffff1c3424 */ /* 0x000fe200078e00ff */
[----:B------:R1:W-:Y:S01]  /*02f0*/  @P1 STL [R1+0xc], R6 ;  /* 0x00000c0601001387 */ /* 0x0003e20000100800 */
[----:B------:R-:W-:Y:S01]  /*0300*/  @P6 IMAD.MOV.U32 R23, RZ, RZ, 0x7f7fffff ;  /* 0x7f7fffffff176424 */ /* 0x000fe200078e00ff */
[----:B------:R-:W-:-:S02]  /*0310*/  IADD3 R7, PT, PT, R17, 0x9, RZ ;  /* 0x0000000911077810 */ /* 0x000fc40007ffe0ff */
[----:B------:R5:W-:Y:S01]  /*0320*/  @P4 STL [R1+0x18], R3 ;  /* 0x0000180301004387 */ /* 0x000be20000100800 */
[----:B0-----:R-:W-:-:S03]  /*0330*/  VIADD R4, R17, 0xc ;  /* 0x0000000c11047836 */ /* 0x001fc60000000000 */
[----:B------:R0:W-:Y:S01]  /*0340*/  @P5 STL [R1+0x1c], R5 ;  /* 0x00001c0501005387 */ /* 0x0001e20000100800 */
[----:B-1----:R-:W-:-:S03]  /*0350*/  VIADD R6, R17, 0xa ;  /* 0x0000000a11067836 */ /* 0x002fc60000000000 */
[----:B----4-:R1:W-:Y:S01]  /*0360*/  @!P1 STL [R1+0xc], R2 ;  /* 0x00000c0201009387 */ /* 0x0103e20000100800 */
[C---:B-----5:R-:W-:Y:S02]  /*0370*/  VIADD R3, R17.reuse, 0xd ;  /* 0x0000000d11037836 */ /* 0x060fe40000000000 */
[C---:B0-----:R-:W-:Y:S01]  /*0380*/  VIADD R5, R17.reuse, 0xb ;  /* 0x0000000b11057836 */ /* 0x041fe20000000000 */
[----:B------:R-:W-:Y:S01]  /*0390*/  @P2 STL [R1+0x10], R26 ;  /* 0x0000101a01002387 */ /* 0x000fe20000100800 */
[----:B-1----:R-:W-:-:S03]  /*03a0*/  VIADD R2, R17, 0xe ;  /* 0x0000000e11027836 */ /* 0x002fc60000000000 */
[----:B------:R0:W-:Y:S01]  /*03b0*/  @P3 STL [R1+0x14], R28 ;  /* 0x0000141c01003387 */ /* 0x0001e20000100800 */
[----:B------:R-:W-:-:S03]  /*03c0*/  ISETP.GE.AND P1, PT, R6, UR6, PT ;  /* 0x0000000606007c0c */ /* 0x000fc6000bf26270 */
[----:B------:R-:W-:Y:S04]  /*03d0*/  @P6 STL [R1+0x20], R23 ;  /* 0x0000201701006387 */ /* 0x000fe80000100800 */
[----:B------:R-:W-:Y:S01]  /*03e0*/  @!P2 STL [R1+0x10], R16 ;  /* 0x000010100100a387 */ /* 0x000fe20000100800 */
[----:B------:R-:W-:-:S03]  /*03f0*/  ISETP.GE.AND P2, PT, R5, UR6, PT ;  /* 0x0000000605007c0c */ /* 0x000fc6000bf46270 */
[----:B---3--:R-:W-:Y:S01]  /*0400*/  @!P3 STL [R1+0x14], R18 ;  /* 0x000014120100b387 */ /* 0x008fe20000100800 */
[----:B------:R-:W-:-:S03]  /*0410*/  ISETP.GE.AND P3, PT, R4, UR6, PT ;  /* 0x0000000604007c0c */ /* 0x000fc6000bf66270 */
[----:B------:R-:W-:Y:S01]  /*0420*/  @!P4 STL [R1+0x18], R20 ;  /* 0x000018140100c387 */ /* 0x000fe20000100800 */
[----:B------:R-:W-:-:S03]  /*0430*/  ISETP.GE.AND P4, PT, R3, UR6, PT ;  /* 0x0000000603007c0c */ /* 0x000fc6000bf86270 */
[----:B------:R-:W-:Y:S01]  /*0440*/  @!P5 STL [R1+0x1c], R22 ;  /* 0x00001c160100d387 */ /* 0x000fe20000100800 */
[----:B------:R-:W-:-:S03]  /*0450*/  ISETP.GE.AND P5, PT, R2, UR6, PT ;  /* 0x0000000602007c0c */ /* 0x000fc6000bfa6270 */
[----:B------:R1:W-:Y:S04]  /*0460*/  @!P6 STL [R1+0x20], R24 ;  /* 0x000020180100e387 */ /* 0x0003e80000100800 */
[----:B0-----:R-:W3:Y:S04]  /*0470*/  @!P1 LDG.E R28, desc[UR4][R14.64+0x28] ;  /* 0x000028040e1c9981 */ /* 0x001ee8000c1e1900 */
[----:B------:R-:W4:Y:S04]  /*0480*/  @!P2 LDG.E R26, desc[UR4][R14.64+0x2c] ;  /* 0x00002c040e1aa981 */ /* 0x000f28000c1e1900 */
[----:B-1----:R-:W5:Y:S04]  /*0490*/  @!P3 LDG.E R24, desc[UR4][R14.64+0x30] ;  /* 0x000030040e18b981 */ /* 0x002f68000c1e1900 */
[----:B------:R-:W5:Y:S04]  /*04a0*/  @!P4 LDG.E R22, desc[UR4][R14.64+0x34] ;  /* 0x000034040e16c981 */ /* 0x000f68000c1e1900 */
[----:B------:R-:W5:Y:S04]  /*04b0*/  @!P5 LDG.E R20, desc[UR4][R14.64+0x38] ;  /* 0x000038040e14d981 */ /* 0x000f68000c1e1900 */
[----:B------:R-:W5:Y:S04]  /*04c0*/  LDG.E R16, desc[UR4][R14.64] ;  /* 0x000000040e107981 */ /* 0x000f68000c1e1900 */
[----:B--2---:R0:W-:Y:S01]  /*04d0*/  @!P0 STL [R1+0x8], R0 ;  /* 0x0000080001008387 */ /* 0x0041e20000100800 */
[----:B------:R-:W-:Y:S01]  /*04e0*/  ISETP.GE.AND P0, PT, R7, UR6, PT ;  /* 0x0000000607007c0c */ /* 0x000fe2000bf06270 */
[----:B0-----:R-:W-:-:S12]  /*04f0*/  VIADD R0, R17, 0xf ;  /* 0x0000000f11007836 */ /* 0x001fd80000000000 */
[----:B------:R-:W2:Y:S01]  /*0500*/  @!P0 LDG.E R17, desc[UR4][R14.64+0x24] ;  /* 0x000024040e118981 */ /* 0x000ea2000c1e1900 */
[----:B------:R-:W-:-:S13]  /*0510*/  ISETP.GE.AND P6, PT, R0, UR6, PT ;  /* 0x0000000600007c0c */ /* 0x000fda000bfc6270 */
[----:B------:R-:W2:Y:S01]  /*0520*/  @!P6 LDG.E R18, desc[UR4][R14.64+0x3c] ;  /* 0x00003c040e12e981 */ /* 0x000ea2000c1e1900 */
[----:B------:R-:W-:Y:S01]  /*0530*/  @P0 IMAD.MOV.U32 R23, RZ, RZ, 0x7f7fffff ;  /* 0x7f7fffffff170424 */ /* 0x000fe200078e00ff */
[----:B------:R-:W-:Y:S01]  /*0540*/  @P2 MOV R27, 0x7f7fffff ;  /* 0x7f7fffff001b2802 */ /* 0x000fe20000000f00 */
[----:B------:R-:W-:Y:S02]  /*0550*/  @P1 IMAD.MOV.U32 R25, RZ, RZ, 0x7f7fffff ;  /* 0x7f7fffffff191424 */ /* 0x000fe400078e00ff */
[----:B------:R-:W-:Y:S01]  /*0560*/  @P3 IMAD.MOV.U32 R29, RZ, RZ, 0x7f7fffff ;  /* 0x7f7fffffff1d3424 */ /* 0x000fe200078e00ff */
[----:B------:R0:W-:Y:S04]  /*0570*/  @P0 STL [R1+0x24], R23 ;  /* 0x0000241701000387 */ /* 0x0001e80000100800 */
[----:B------:R1:W-:Y:S04]  /*0580*/  @P1 STL [R1+0x28], R25 ;  /* 0x0000281901001387 */ /* 0x0003e80000100800 */
[----:B------:R1:W-:Y:S01]  /*0590*/  @P2 STL [R1+0x2c], R27 ;  /* 0x00002c1b01002387 */ /* 0x0003e20000100800 */
[----:B0-----:R-:W-:-:S02]  /*05a0*/  @P4 IMAD.MOV.U32 R23, RZ, RZ, 0x7f7fffff ;  /* 0x7f7fffffff174424 */ /* 0x001fc400078e00ff */
[----:B-1----:R-:W-:Y:S02]  /*05b0*/  @P5 IMAD.MOV.U32 R25, RZ, RZ, 0x7f7fffff ;  /* 0x7f7fffffff195424 */ /* 0x002fe400078e00ff */
[----:B------:R-:W-:Y:S01]  /*05c0*/  @P6 IMAD.MOV.U32 R27, RZ, RZ, 0x7f7fffff ;  /* 0x7f7fffffff1b6424 */ /* 0x000fe200078e00ff */
[----:B------:R-:W-:Y:S04]  /*05d0*/  @P3 STL [R1+0x30], R29 ;  /* 0x0000301d01003387 */ /* 0x000fe80000100800 */
[----:B------:R-:W-:Y:S04]  /*05e0*/  @P4 STL [R1+0x34], R23 ;  /* 0x0000341701004387 */ /* 0x000fe80000100800 */
[----:B------:R0:W-:Y:S04]  /*05f0*/  @P5 STL [R1+0x38], R25 ;  /* 0x0000381901005387 */ /* 0x0001e80000100800 */
[----:B------:R1:W-:Y:S04]  /*0600*/  @P6 STL [R1+0x3c], R27 ;  /* 0x00003c1b01006387 */ /* 0x0003e80000100800 */
[----:B---3--:R1:W-:Y:S04]  /*0610*/  @!P1 STL [R1+0x28], R28 ;  /* 0x0000281c01009387 */ /* 0x0083e80000100800 */
[----:B----4-:R1:W-:Y:S04]  /*0620*/  @!P2 STL [R1+0x2c], R26 ;  /* 0x00002c1a0100a387 */ /* 0x0103e80000100800 */
[----:B-----5:R1:W-:Y:S04]  /*0630*/  @!P3 STL [R1+0x30], R24 ;  /* 0x000030180100b387 */ /* 0x0203e80000100800 */
[----:B------:R1:W-:Y:S04]  /*0640*/  @!P4 STL [R1+0x34], R22 ;  /* 0x000034160100c387 */ /* 0x0003e80000100800 */
[----:B------:R1:W-:Y:S04]  /*0650*/  @!P5 STL [R1+0x38], R20 ;  /* 0x000038140100d387 */ /* 0x0003e80000100800 */
[----:B------:R1:W-:Y:S01]  /*0660*/  STL [R1], R16 ;  /* 0x0000001001007387 */ /* 0x0003e20000100800 */
[----:B------:R-:W-:Y:S01]  /*0670*/  BSSY.RECONVERGENT B0, `(.L_x_11) ;  /* 0x0000084000007945 */ /* 0x000fe20003800200 */
[----:B0-----:R-:W-:-:S02]  /*0680*/  IMAD.MOV.U32 R25, RZ, RZ, R1 ;  /* 0x000000ffff197224 */ /* 0x001fc400078e0001 */
[----:B------:R-:W-:Y:S01]  /*0690*/  IMAD.MOV.U32 R23, RZ, RZ, RZ ;  /* 0x000000ffff177224 */ /* 0x000fe200078e00ff */
[----:B--2---:R1:W-:Y:S04]  /*06a0*/  @!P0 STL [R1+0x24], R17 ;  /* 0x0000241101008387 */ /* 0x0043e80000100800 */
[----:B------:R1:W-:Y:S02]  /*06b0*/  @!P6 STL [R1+0x3c], R18 ;  /* 0x00003c120100e387 */ /* 0x0003e40000100800 */
.L_x_15:
[----:B01----:R-:W-:-:S05]  /*06c0*/  IMAD R17, R23, 0x4, R25 ;  /* 0x0000000417117824 */ /* 0x003fca00078e0219 */
[----:B------:R-:W2:Y:S01]  /*06d0*/  LDL R22, [R17+0x4] ;  /* 0x0000040011167983 */ /* 0x000ea20000100800 */
[----:B------:R-:W-:Y:S01]  /*06e0*/  IMAD.MOV.U32 R18, RZ, RZ, R23 ;  /* 0x000000ffff127224 */ /* 0x000fe200078e0017 */
[----:B------:R-:W-:-:S04]  /*06f0*/  IADD3 R23, PT, PT, R23, 0x1, RZ ;  /* 0x0000000117177810 */ /* 0x000fc80007ffe0ff */
[----:B------:R-:W-:Y:S02]  /*0700*/  ISETP.NE.AND P1, PT, R23, 0xf, PT ;  /* 0x0000000f1700780c */ /* 0x000fe40003f25270 */
[----:B--2---:R-:W-:Y:S01]  /*0710*/  FSETP.GEU.AND P0, PT, R22, R16, PT ;  /* 0x000000101600720b */ /* 0x004fe20003f0e000 */
[----:B------:R-:W-:-:S12]  /*0720*/  IMAD.MOV.U32 R20, RZ, RZ, R22 ;  /* 0x000000ffff147224 */ /* 0x000fd800078e0016 */
[----:B------:R-:W-:Y:S01]  /*0730*/  @!P0 STL [R17], R22 ;  /* 0x0000001611008387 */ /* 0x000fe20000100800 */
[----:B------:R-:W-:-:S03]  /*0740*/  @!P0 IMAD.MOV.U32 R20, RZ, RZ, R16 ;  /* 0x000000ffff148224 */ /* 0x000fc600078e0010 */
[----:B------:R0:W-:Y:S02]  /*0750*/  @!P0 STL [R17+0x4], R16 ;  /* 0x0000041011008387 */ /* 0x0001e40000100800 */
[----:B0-----:R-:W-:Y:S01]  /*0760*/  @!P0 IMAD.MOV.U32 R16, RZ, RZ, R22 ;  /* 0x000000ffff108224 */ /* 0x001fe200078e0016 */
[----:B------:R-:W-:Y:S06]  /*0770*/  @!P1 BRA `(.L_x_12) ;  /* 0x0000000400cc9947 */ /* 0x000fec0003800000 */
[----:B------:R-:W2:Y:S01]  /*0780*/  LDL R24, [R17+0x8] ;  /* 0x0000080011187983 */ /* 0x000ea20000100800 */
[----:B------:R-:W-:Y:S01]  /*0790*/  ISETP.NE.AND P1, PT, R18, 0xd, PT ;  /* 0x0000000d1200780c */ /* 0x000fe20003f25270 */
[----:B------:R-:W-:Y:S01]  /*07a0*/  BSSY.RECONVERGENT B1, `(.L_x_13) ;  /* 0x000006f000017945 */ /* 0x000fe20003800200 */
[----:B------:R-:W-:Y:S01]  /*07b0*/  IMAD.MOV.U32 R22, RZ, RZ, R16 ;  /* 0x000000ffff167224 */ /* 0x000fe200078e0010 */
[----:B--2---:R-:W-:-:S13]  /*07c0*/  FSETP.GEU.AND P0, PT, R24, R16, PT ;  /* 0x000000101800720b */ /* 0x004fda0003f0e000 */
[----:B------:R-:W-:Y:S01]  /*07d0*/  @!P0 STL [R17], R24 ;  /* 0x0000001811008387 */ /* 0x000fe20000100800 */
[----:B------:R-:W-:-:S03]  /*07e0*/  @!P0 IMAD.MOV.U32 R22, RZ, RZ, R24 ;  /* 0x000000ffff168224 */ /* 0x000fc600078e0018 */
[----:B------:R0:W-:Y:S02]  /*07f0*/  @!P0 STL [R17+0x8], R16 ;  /* 0x0000081011008387 */ /* 0x0001e40000100800 */
[----:B0-----:R-:W-:Y:S01]  /*0800*/  IMAD.MOV.U32 R16, RZ, RZ, R20 ;  /* 0x000000ffff107224 */ /* 0x001fe200078e0014 */
[----:B------:R-:W-:Y:S06]  /*0810*/  @!P1 BRA `(.L_x_14) ;  /* 0x00000004009c9947 */ /* 0x000fec0003800000 */
[----:B------:R-:W2:Y:S01]  /*0820*/  LDL R24, [R17+0xc] ;  /* 0x00000c0011187983 */ /* 0x000ea20000100800 */
[----:B------:R-:W-:Y:S01]  /*0830*/  ISETP.NE.AND P1, PT, R18, 0xc, PT ;  /* 0x0000000c1200780c */ /* 0x000fe20003f25270 */
[----:B------:R-:W-:Y:S01]  /*0840*/  IMAD.MOV.U32 R16, RZ, RZ, R20 ;  /* 0x000000ffff107224 */ /* 0x000fe200078e0014 */
[----:B--2---:R-:W-:-:S13]  /*0850*/  FSETP.GEU.AND P0, PT, R24, R22, PT ;  /* 0x000000161800720b */ /* 0x004fda0003f0e000 */
[----:B------:R-:W-:Y:S04]  /*0860*/  @!P0 STL [R17], R24 ;  /* 0x0000001811008387 */ /* 0x000fe80000100800 */
[----:B------:R0:W-:Y:S02]  /*0870*/  @!P0 STL [R17+0xc], R22 ;  /* 0x00000c1611008387 */ /* 0x0001e40000100800 */
[----:B0-----:R-:W-:Y:S01]  /*0880*/  @!P0 IMAD.MOV.U32 R22, RZ, RZ, R24 ;  /* 0x000000ffff168224 */ /* 0x001fe200078e0018 */
[----:B------:R-:W-:Y:S06]  /*0890*/  @!P1 BRA `(.L_x_14) ;  /* 0x00000004007c9947 */ /* 0x000fec0003800000 */
[----:B------:R-:W2:Y:S01]  /*08a0*/  LDL R24, [R17+0x10] ;  /* 0x0000100011187983 */ /* 0x000ea20000100800 */
[----:B------:R-:W-:Y:S01]  /*08b0*/  ISETP.NE.AND P1, PT, R18, 0xb, PT ;  /* 0x0000000b1200780c */ /* 0x000fe20003f25270 */
[----:B------:R-:W-:Y:S01]  /*08c0*/  IMAD.MOV.U32 R16, RZ, RZ, R20 ;  /* 0x000000ffff107224 */ /* 0x000fe200078e0014 */
[----:B--2---:R-:W-:-:S13]  /*08d0*/  FSETP.GEU.AND P0, PT, R24, R22, PT ;  /* 0x000000161800720b */ /* 0x004fda0003f0e000 */
[----:B------:R-:W-:Y:S04]  /*08e0*/  @!P0 STL [R17], R24 ;  /* 0x0000001811008387 */ /* 0x000fe80000100800 */
[----:B------:R0:W-:Y:S02]  /*08f0*/  @!P0 STL [R17+0x10], R22 ;  /* 0x0000101611008387 */ /* 0x0001e40000100800 */
[----:B0-----:R-:W-:Y:S01]  /*0900*/  @!P0 MOV R22, R24 ;  /* 0x0000001800168202 */ /* 0x001fe20000000f00 */
        /* <DEDUP_REMOVED lines=26> */
[----:B------:R-:W-:Y:S02]  /*0ab0*/  ISETP.NE.AND P1, PT, R18, 0x7, PT ;  /* 0x000000071200780c */ /* 0x000fe40003f25270 */
[----:B------:R-:W-:Y:S02]  /*0ac0*/  MOV R16, R20 ;  /* 0x0000001400107202 */ /* 0x000fe40000000f00 */
        /* <DEDUP_REMOVED lines=54> */
[----:B------:R-:W-:Y:S01]  /*0e30*/  IMAD.MOV.U32 R16, RZ, RZ, R20 ;  /* 0x000000ffff107224 */ /* 0x000fe200078e0014 */
[----:B--2---:R-:W-:-:S13]  /*0e40*/  FSETP.GEU.AND P0, PT, R18, R22, PT ;  /* 0x000000161200720b */ /* 0x004fda0003f0e000 */
[----:B------:R-:W-:Y:S05]  /*0e50*/  @P0 BRA `(.L_x_14) ;  /* 0x00000000000c0947 */ /* 0x000fea0003800000 */
[----:B------:R0:W-:Y:S01]  /*0e60*/  STL [R17], R18 ;  /* 0x0000001211007387 */ /* 0x0001e20000100800 */
[----:B------:R-:W-:-:S03]  /*0e70*/  IMAD.MOV.U32 R16, RZ, RZ, R20 ;  /* 0x000000ffff107224 */ /* 0x000fc600078e0014 */
[----:B------:R0:W-:Y:S04]  /*0e80*/  STL [R17+0x3c], R22 ;  /* 0x00003c1611007387 */ /* 0x0001e80000100800 */
.L_x_14:
[----:B------:R-:W-:Y:S05]  /*0e90*/  BSYNC.RECONVERGENT B1 ;  /* 0x0000000000017941 */ /* 0x000fea0003800200 */
.L_x_13:
[----:B------:R-:W-:Y:S05]  /*0ea0*/  BRA `(.L_x_15) ;  /* 0xfffffff800047947 */ /* 0x000fea000383ffff */
.L_x_12:
[----:B------:R-:W-:Y:S05]  /*0eb0*/  BSYNC.RECONVERGENT B0 ;  /* 0x0000000000007941 */ /* 0x000fea0003800200 */
.L_x_11:
[----:B------:R-:W0:Y:S02]  /*0ec0*/  LDCU UR6, c[0x0][0x388] ;  /* 0x00007100ff0677ac */ /* 0x000e240008000800 */
[----:B0-----:R-:W-:Y:S02]  /*0ed0*/  ISETP.GE.AND P6, PT, R8, UR6, PT ;  /* 0x0000000608007c0c */ /* 0x001fe4000bfc6270 */
[----:B------:R-:W-:Y:S02]  /*0ee0*/  ISETP.GE.AND P0, PT, R9, UR6, PT ;  /* 0x0000000609007c0c */ /* 0x000fe4000bf06270 */
[----:B------:R-:W-:Y:S02]  /*0ef0*/  ISETP.GE.AND P1, PT, R10, UR6, PT ;  /* 0x000000060a007c0c */ /* 0x000fe4000bf26270 */
[----:B------:R-:W-:Y:S02]  /*0f00*/  ISETP.GE.AND P2, PT, R11, UR6, PT ;  /* 0x000000060b007c0c */ /* 0x000fe4000bf46270 */
[----:B------:R-:W2:Y:S05]  /*0f10*/  LDL.128 R8, [R1] ;  /* 0x0000000001087983 */ /* 0x000eaa0000100c00 */
[----:B------:R-:W3:Y:S04]  /*0f20*/  @!P6 LDL R17, [R1+0x10] ;  /* 0x000010000111e983 */ /* 0x000ee80000100800 */
[----:B------:R-:W4:Y:S04]  /*0f30*/  @!P0 LDL R23, [R1+0x14] ;  /* 0x0000140001178983 */ /* 0x000f280000100800 */
[----:B------:R-:W5:Y:S04]  /*0f40*/  @!P1 LDL R25, [R1+0x18] ;  /* 0x0000180001199983 */ /* 0x000f680000100800 */
[----:B------:R-:W5:Y:S01]  /*0f50*/  @!P2 LDL R27, [R1+0x1c] ;  /* 0x00001c00011ba983 */ /* 0x000f620000100800 */
[----:B------:R-:W-:-:S02]  /*0f60*/  ISETP.GE.AND P3, PT, R21, UR6, PT ;  /* 0x0000000615007c0c */ /* 0x000fc4000bf66270 */
[----:B------:R-:W-:Y:S02]  /*0f70*/  ISETP.GE.AND P4, PT, R19, UR6, PT ;  /* 0x0000000613007c0c */ /* 0x000fe4000bf86270 */
[----:B------:R-:W-:-:S09]  /*0f80*/  ISETP.GE.AND P5, PT, R13, UR6, PT ;  /* 0x000000060d007c0c */ /* 0x000fd2000bfa6270 */
[----:B--2---:R0:W-:Y:S01]  /*0f90*/  @!P3 STG.E desc[UR4][R14.64+0x4], R9 ;  /* 0x000004090e00b986 */ /* 0x0041e2000c101904 */
[----:B------:R-:W-:-:S03]  /*0fa0*/  ISETP.GE.AND P3, PT, R12, UR6, PT ;  /* 0x000000060c007c0c */ /* 0x000fc6000bf66270 */
[----:B------:R-:W-:Y:S01]  /*0fb0*/  @!P4 STG.E desc[UR4][R14.64+0x8], R10 ;  /* 0x0000080a0e00c986 */ /* 0x000fe2000c101904 */
[----:B------:R-:W-:-:S03]  /*0fc0*/  ISETP.GE.AND P4, PT, R7, UR6, PT ;  /* 0x0000000607007c0c */ /* 0x000fc6000bf86270 */
[----:B------:R1:W-:Y:S01]  /*0fd0*/  @!P5 STG.E desc[UR4][R14.64+0xc], R11 ;  /* 0x00000c0b0e00d986 */ /* 0x0003e2000c101904 */
[----:B------:R-:W-:-:S03]  /*0fe0*/  ISETP.GE.AND P5, PT, R6, UR6, PT ;  /* 0x0000000606007c0c */ /* 0x000fc6000bfa6270 */
[----:B---3--:R2:W-:Y:S01]  /*0ff0*/  @!P6 STG.E desc[UR4][R14.64+0x10], R17 ;  /* 0x000010110e00e986 */ /* 0x0085e2000c101904 */
[----:B------:R-:W-:-:S03]  /*1000*/  ISETP.GE.AND P6, PT, R5, UR6, PT ;  /* 0x0000000605007c0c */ /* 0x000fc6000bfc6270 */
[----:B----4-:R2:W-:Y:S01]  /*1010*/  @!P0 STG.E desc[UR4][R14.64+0x14], R23 ;  /* 0x000014170e008986 */ /* 0x0105e2000c101904 */
[----:B------:R-:W-:-:S03]  /*1020*/  ISETP.GE.AND P0, PT, R4, UR6, PT ;  /* 0x0000000604007c0c */ /* 0x000fc6000bf06270 */
[----:B-----5:R2:W-:Y:S01]  /*1030*/  @!P1 STG.E desc[UR4][R14.64+0x18], R25 ;  /* 0x000018190e009986 */ /* 0x0205e2000c101904 */
[----:B------:R-:W-:-:S03]  /*1040*/  ISETP.GE.AND P1, PT, R3, UR6, PT ;  /* 0x0000000603007c0c */ /* 0x000fc6000bf26270 */
[----:B------:R2:W-:Y:S01]  /*1050*/  @!P2 STG.E desc[UR4][R14.64+0x1c], R27 ;  /* 0x00001c1b0e00a986 */ /* 0x0005e2000c101904 */
[----:B------:R-:W-:-:S03]  /*1060*/  ISETP.GE.AND P2, PT, R2, UR6, PT ;  /* 0x0000000602007c0c */ /* 0x000fc6000bf46270 */
[----:B------:R-:W3:Y:S04]  /*1070*/  @!P3 LDL R19, [R1+0x20] ;  /* 0x000020000113b983 */ /* 0x000ee80000100800 */
[----:B------:R-:W4:Y:S04]  /*1080*/  @!P4 LDL R5, [R1+0x24] ;  /* 0x000024000105c983 */ /* 0x000f280000100800 */
[----:B------:R-:W5:Y:S04]  /*1090*/  @!P5 LDL R7, [R1+0x28] ;  /* 0x000028000107d983 */ /* 0x000f680000100800 */
[----:B0-----:R-:W2:Y:S04]  /*10a0*/  @!P6 LDL R9, [R1+0x2c] ;  /* 0x00002c000109e983 */ /* 0x001ea80000100800 */
[----:B------:R-:W2:Y:S04]  /*10b0*/  @!P0 LDL R3, [R1+0x30] ;  /* 0x0000300001038983 */ /* 0x000ea80000100800 */
[----:B-1----:R-:W2:Y:S04]  /*10c0*/  @!P1 LDL R11, [R1+0x34] ;  /* 0x00003400010b9983 */ /* 0x002ea80000100800 */
[----:B------:R-:W2:Y:S04]  /*10d0*/  @!P2 LDL R13, [R1+0x38] ;  /* 0x00003800010da983 */ /* 0x000ea80000100800 */
[----:B------:R0:W-:Y:S04]  /*10e0*/  STG.E desc[UR4][R14.64], R8 ;  /* 0x000000080e007986 */ /* 0x0001e8000c101904 */
[----:B---3--:R0:W-:Y:S01]  /*10f0*/  @!P3 STG.E desc[UR4][R14.64+0x20], R19 ;  /* 0x000020130e00b986 */ /* 0x0081e2000c101904 */
[----:B------:R-:W-:-:S03]  /*1100*/  ISETP.GE.AND P3, PT, R0, UR6, PT ;  /* 0x0000000600007c0c */ /* 0x000fc6000bf66270 */
[----:B----4-:R0:W-:Y:S04]  /*1110*/  @!P4 STG.E desc[UR4][R14.64+0x24], R5 ;  /* 0x000024050e00c986 */ /* 0x0101e8000c101904 */
[----:B-----5:R0:W-:Y:S04]  /*1120*/  @!P5 STG.E desc[UR4][R14.64+0x28], R7 ;  /* 0x000028070e00d986 */ /* 0x0201e8000c101904 */
[----:B--2---:R0:W-:Y:S04]  /*1130*/  @!P6 STG.E desc[UR4][R14.64+0x2c], R9 ;  /* 0x00002c090e00e986 */ /* 0x0041e8000c101904 */
[----:B------:R0:W-:Y:S04]  /*1140*/  @!P0 STG.E desc[UR4][R14.64+0x30], R3 ;  /* 0x000030030e008986 */ /* 0x0001e8000c101904 */
[----:B------:R0:W-:Y:S04]  /*1150*/  @!P1 STG.E desc[UR4][R14.64+0x34], R11 ;  /* 0x0000340b0e009986 */ /* 0x0001e8000c101904 */
[----:B------:R0:W-:Y:S01]  /*1160*/  @!P2 STG.E desc[UR4][R14.64+0x38], R13 ;  /* 0x0000380d0e00a986 */ /* 0x0001e2000c101904 */
[----:B------:R-:W-:Y:S05]  /*1170*/  @P3 EXIT ;  /* 0x000000000000394d */ /* 0x000fea0003800000 */
[----:B0-----:R-:W2:Y:S04]  /*1180*/  LDL R3, [R1+0x3c] ;  /* 0x00003c0001037983 */ /* 0x001ea80000100800 */
[----:B--2---:R-:W-:Y:S01]  /*1190*/  STG.E desc[UR4][R14.64+0x3c], R3 ;  /* 0x00003c030e007986 */ /* 0x004fe2000c101904 */
[----:B------:R-:W-:Y:S05]  /*11a0*/  EXIT ;  /* 0x000000000000794d */ /* 0x000fea0003800000 */
.L_x_16:
        /* <DEDUP_REMOVED lines=13> */
.L_x_18:


//--------------------- .nv.shared.reserved.0     --------------------------
	.section	.nv.shared.reserved.0,"aw",@nobits
	.weak		__nv_reservedSMEM_offset_0_alias
	.size		__nv_reservedSMEM_offset_0_alias, 0, 64
	.other		__nv_reservedSMEM_offset_0_alias,@"STO_CUDA_RESERVED_SHARED STV_DEFAULT"
__nv_reservedSMEM_offset_0_alias:
	.zero		0
	.zero		64


//--------------------- .nv.global                --------------------------
	.section	.nv.global,"aw",@nobits
.nv.global:
	.type		_ZN34_INTERNAL_72fac428_4_k_cu_e3192c164cuda3std6ranges3__45__cpo4swapE,@object
	.size		_ZN34_INTERNAL_72fac428_4_k_cu_e3192c164cuda3std6ranges3__45__cpo4swapE,(.L_0 - _ZN34_INTERNAL_72fac428_4_k_cu_e3192c164cuda3std6ranges3__45__cpo4swapE)
_ZN34_INTERNAL_72fac428_4_k_cu_e3192c164cuda3std6ranges3__45__cpo4swapE:
	.zero		1
.L_0:


//--------------------- .nv.constant0._Z5mergeIfLi16EEvPT_PKS0_ii --------------------------
	.section	.nv.constant0._Z5mergeIfLi16EEvPT_PKS0_ii,"a",@progbits
	.sectionflags	@""
	.align	4
.nv.constant0._Z5mergeIfLi16EEvPT_PKS0_ii:
	.zero		920


//--------------------- .nv.constant0._Z11thread_sortIfLi16EEvPT_i --------------------------
	.section	.nv.constant0._Z11thread_sortIfLi16EEvPT_i,"a",@progbits
	.sectionflags	@""
	.align	4
.nv.constant0._Z11thread_sortIfLi16EEvPT_i:
	.zero		908


//--------------------- SYMBOLS --------------------------

	.type		.nv.reservedSmem.offset0,@object
	.size		.nv.reservedSmem.offset0,0x4
